	.target	sm_100a

	.elftype	@"ET_EXEC"


//--------------------- .note.nv.tkinfo           --------------------------
	.section	.note.nv.tkinfo,"",@"SHT_NOTE"
	.sectionflags	@"SHF_NOTE_NV_TKINFO"
	.tkinfo
        /*0018*/ 	.word	0x00000002
        /*0030*/ 	.string	""
        /*0030*/ 	.string	"ptxas"
        /*0030*/ 	.string	"Cuda compilation tools, release 13.0, V13.0.88"
        /*0030*/ 	.string	"Build cuda_13.0.r13.0/compiler.36424714_0"
        /*0030*/ 	.string	"-arch sm_100a -m 64 "



//--------------------- .note.nv.cuinfo           --------------------------
	.section	.note.nv.cuinfo,"",@"SHT_NOTE"
	.sectionflags	@"SHF_NOTE_NV_CUINFO"
        /*0018*/ 	.short	0x0002
        /*001a*/ 	.short	0x0064
        /*001c*/ 	.short	0x0082
	.zero		2


//--------------------- .nv.info                  --------------------------
	.section	.nv.info,"",@"SHT_CUDA_INFO"
	.align	4


	//----- nvinfo : EIATTR_REGCOUNT
	.align		4
        /*0000*/ 	.byte	0x04, 0x2f
        /*0002*/ 	.short	(.L_19 - .L_18)
	.align		4
.L_18:
        /*0004*/ 	.word	index@(_ZN7cutlass13device_kernelINS_4gemm6kernel13GemmUniversalIN4cute5tupleIJiiiiEEENS1_10collective13CollectiveMmaINS1_35MainloopSm100TmaUmmaWarpSpecializedILi5ELi2ELi3ENS5_IJNS4_1CILi2EEENSA_ILi1EEESC_EEEEENS5_IJNSA_ILi256EEENSA_ILi160EEENSA_ILi64EEEEEENS_10bfloat16_tENS5_IJlSC_lEEESJ_SK_NS4_8TiledMMAINS4_8MMA_AtomIJNS4_26SM100_MMA_F16BF16_2x1SM_SSISJ_SJ_fLi256ELi160ELNS4_4UMMA5MajorE0ELSP_0ELNSO_7ScaleInE0ELSQ_0EEEEEENS4_6LayoutINS5_IJSC_SC_SC_EEENS5_IJNSA_ILi0EEESV_SV_EEEEENS5_IJNS4_10UnderscoreESY_SY_EEEEENS4_18SM100_TMA_2SM_LOADENS4_14ComposedLayoutINS4_7SwizzleILi3ELi4ELi3EEENS4_18smem_ptr_flag_bitsILi16EEENST_INS5_IJNSA_ILi8EEESH_EEENS5_IJSH_SC_EEEEEEEvNS4_8identityES11_S1B_vS1C_EENS_8epilogue10collective18CollectiveEpilogueINS1E_23Sm100TmaWarpSpecializedILi2ELi1ELi160ELb1ELb0EEEJNS5_IJNSA_ILi128EEESG_SH_EEENS5_IJNST_IS1J_SC_EENST_ISG_SC_EEEEESJ_SK_SJ_SK_NS1E_6fusion15FusionCallbacksIS1I_NS1O_17LinearCombinationISJ_fSJ_fLNS_15FloatRoundStyleE2EEES1K_S1N_JEEENS4_5SM1004TMEM4LOAD26SM100_TMEM_LOAD_32dp32b32xENS4_13SM90_TMA_LOADENS12_INS13_ILi2ELi4ELi3EEES16_NST_INS5_IJS17_NSA_ILi32EEEEEENS5_IJS20_SC_EEEEEEENS4_39AutoVectorizingCopyWithAssumedAlignmentILi128EEENS4_14SM90_TMA_STOREES24_S26_S26_EEEvvEEEEvNT_6ParamsE)
        /*0008*/ 	.word	0x000000ff


	//----- nvinfo : EIATTR_FRAME_SIZE
	.align		4
.L_19:
        /*000c*/ 	.byte	0x04, 0x11
        /*000e*/ 	.short	(.L_21 - .L_20)
	.align		4
.L_20:
        /*0010*/ 	.word	index@($__internal_2_$__cuda_sm10x_tcgen05_guardrail_trap_unallocated_columns_being_dealloced)
        /*0014*/ 	.word	0x00000050


	//----- nvinfo : EIATTR_FRAME_SIZE
	.align		4
.L_21:
        /*0018*/ 	.byte	0x04, 0x11
        /*001a*/ 	.short	(.L_23 - .L_22)
	.align		4
.L_22:
        /*001c*/ 	.word	index@($__internal_1_$__cuda_sm10x_tcgen05_guardrail_trap_phase_invalid_during_alloc)
        /*0020*/ 	.word	0x00000050


	//----- nvinfo : EIATTR_FRAME_SIZE
	.align		4
.L_23:
        /*0024*/ 	.byte	0x04, 0x11
        /*0026*/ 	.short	(.L_25 - .L_24)
	.align		4
.L_24:
        /*0028*/ 	.word	index@($__internal_0_$__cuda_sm10x_tcgen05_guardrail_trap_col_being_dealloced_not_returned_by_alloc)
        /*002c*/ 	.word	0x00000050


	//----- nvinfo : EIATTR_FRAME_SIZE
	.align		4
.L_25:
        /*0030*/ 	.byte	0x04, 0x11
        /*0032*/ 	.short	(.L_27 - .L_26)
	.align		4
.L_26:
        /*0034*/ 	.word	index@(_ZN7cutlass13device_kernelINS_4gemm6kernel13GemmUniversalIN4cute5tupleIJiiiiEEENS1_10collective13CollectiveMmaINS1_35MainloopSm100TmaUmmaWarpSpecializedILi5ELi2ELi3ENS5_IJNS4_1CILi2EEENSA_ILi1EEESC_EEEEENS5_IJNSA_ILi256EEENSA_ILi160EEENSA_ILi64EEEEEENS_10bfloat16_tENS5_IJlSC_lEEESJ_SK_NS4_8TiledMMAINS4_8MMA_AtomIJNS4_26SM100_MMA_F16BF16_2x1SM_SSISJ_SJ_fLi256ELi160ELNS4_4UMMA5MajorE0ELSP_0ELNSO_7ScaleInE0ELSQ_0EEEEEENS4_6LayoutINS5_IJSC_SC_SC_EEENS5_IJNSA_ILi0EEESV_SV_EEEEENS5_IJNS4_10UnderscoreESY_SY_EEEEENS4_18SM100_TMA_2SM_LOADENS4_14ComposedLayoutINS4_7SwizzleILi3ELi4ELi3EEENS4_18smem_ptr_flag_bitsILi16EEENST_INS5_IJNSA_ILi8EEESH_EEENS5_IJSH_SC_EEEEEEEvNS4_8identityES11_S1B_vS1C_EENS_8epilogue10collective18CollectiveEpilogueINS1E_23Sm100TmaWarpSpecializedILi2ELi1ELi160ELb1ELb0EEEJNS5_IJNSA_ILi128EEESG_SH_EEENS5_IJNST_IS1J_SC_EENST_ISG_SC_EEEEESJ_SK_SJ_SK_NS1E_6fusion15FusionCallbacksIS1I_NS1O_17LinearCombinationISJ_fSJ_fLNS_15FloatRoundStyleE2EEES1K_S1N_JEEENS4_5SM1004TMEM4LOAD26SM100_TMEM_LOAD_32dp32b32xENS4_13SM90_TMA_LOADENS12_INS13_ILi2ELi4ELi3EEES16_NST_INS5_IJS17_NSA_ILi32EEEEEENS5_IJS20_SC_EEEEEEENS4_39AutoVectorizingCopyWithAssumedAlignmentILi128EEENS4_14SM90_TMA_STOREES24_S26_S26_EEEvvEEEEvNT_6ParamsE)
        /*0038*/ 	.word	0x00000050


	//----- nvinfo : EIATTR_MIN_STACK_SIZE
	.align		4
.L_27:
        /*003c*/ 	.byte	0x04, 0x12
        /*003e*/ 	.short	(.L_29 - .L_28)
	.align		4
.L_28:
        /*0040*/ 	.word	index@(_ZN7cutlass13device_kernelINS_4gemm6kernel13GemmUniversalIN4cute5tupleIJiiiiEEENS1_10collective13CollectiveMmaINS1_35MainloopSm100TmaUmmaWarpSpecializedILi5ELi2ELi3ENS5_IJNS4_1CILi2EEENSA_ILi1EEESC_EEEEENS5_IJNSA_ILi256EEENSA_ILi160EEENSA_ILi64EEEEEENS_10bfloat16_tENS5_IJlSC_lEEESJ_SK_NS4_8TiledMMAINS4_8MMA_AtomIJNS4_26SM100_MMA_F16BF16_2x1SM_SSISJ_SJ_fLi256ELi160ELNS4_4UMMA5MajorE0ELSP_0ELNSO_7ScaleInE0ELSQ_0EEEEEENS4_6LayoutINS5_IJSC_SC_SC_EEENS5_IJNSA_ILi0EEESV_SV_EEEEENS5_IJNS4_10UnderscoreESY_SY_EEEEENS4_18SM100_TMA_2SM_LOADENS4_14ComposedLayoutINS4_7SwizzleILi3ELi4ELi3EEENS4_18smem_ptr_flag_bitsILi16EEENST_INS5_IJNSA_ILi8EEESH_EEENS5_IJSH_SC_EEEEEEEvNS4_8identityES11_S1B_vS1C_EENS_8epilogue10collective18CollectiveEpilogueINS1E_23Sm100TmaWarpSpecializedILi2ELi1ELi160ELb1ELb0EEEJNS5_IJNSA_ILi128EEESG_SH_EEENS5_IJNST_IS1J_SC_EENST_ISG_SC_EEEEESJ_SK_SJ_SK_NS1E_6fusion15FusionCallbacksIS1I_NS1O_17LinearCombinationISJ_fSJ_fLNS_15FloatRoundStyleE2EEES1K_S1N_JEEENS4_5SM1004TMEM4LOAD26SM100_TMEM_LOAD_32dp32b32xENS4_13SM90_TMA_LOADENS12_INS13_ILi2ELi4ELi3EEES16_NST_INS5_IJS17_NSA_ILi32EEEEEENS5_IJS20_SC_EEEEEEENS4_39AutoVectorizingCopyWithAssumedAlignmentILi128EEENS4_14SM90_TMA_STOREES24_S26_S26_EEEvvEEEEvNT_6ParamsE)
        /*0044*/ 	.word	0x00000050
.L_29:


//--------------------- .nv.compat                --------------------------
	.section	.nv.compat,"",@"SHT_CUDA_COMPAT_INFO"
	.align	4
        /*0000*/ 	.byte	0x02, 0x09, 0x01, 0x00, 0x02, 0x02, 0x02, 0x00, 0x02, 0x05, 0x05, 0x00, 0x03, 0x07, 0x01, 0x01
        /*0010*/ 	.byte	0x02, 0x03, 0x01, 0x00, 0x02, 0x06, 0x01, 0x00, 0x04, 0x0b, 0x08, 0x00, 0x09, 0x00, 0x00, 0x00
        /*0020*/ 	.byte	0x00, 0x00, 0x00, 0x00


//--------------------- .nv.info._ZN7cutlass13device_kernelINS_4gemm6kernel13GemmUniversalIN4cute5tupleIJiiiiEEENS1_10collective13CollectiveMmaINS1_35MainloopSm100TmaUmmaWarpSpecializedILi5ELi2ELi3ENS5_IJNS4_1CILi2EEENSA_ILi1EEESC_EEEEENS5_IJNSA_ILi256EEENSA_ILi160EEENSA_ILi64EEEEEENS_10bfloat16_tENS5_IJlSC_lEEESJ_SK_NS4_8TiledMMAINS4_8MMA_AtomIJNS4_26SM100_MMA_F16BF16_2x1SM_SSISJ_SJ_fLi256ELi160ELNS4_4UMMA5MajorE0ELSP_0ELNSO_7ScaleInE0ELSQ_0EEEEEENS4_6LayoutINS5_IJSC_SC_SC_EEENS5_IJNSA_ILi0EEESV_SV_EEEEENS5_IJNS4_10UnderscoreESY_SY_EEEEENS4_18SM100_TMA_2SM_LOADENS4_14ComposedLayoutINS4_7SwizzleILi3ELi4ELi3EEENS4_18smem_ptr_flag_bitsILi16EEENST_INS5_IJNSA_ILi8EEESH_EEENS5_IJSH_SC_EEEEEEEvNS4_8identityES11_S1B_vS1C_EENS_8epilogue10collective18CollectiveEpilogueINS1E_23Sm100TmaWarpSpecializedILi2ELi1ELi160ELb1ELb0EEEJNS5_IJNSA_ILi128EEESG_SH_EEENS5_IJNST_IS1J_SC_EENST_ISG_SC_EEEEESJ_SK_SJ_SK_NS1E_6fusion15FusionCallbacksIS1I_NS1O_17LinearCombinationISJ_fSJ_fLNS_15FloatRoundStyleE2EEES1K_S1N_JEEENS4_5SM1004TMEM4LOAD26SM100_TMEM_LOAD_32dp32b32xENS4_13SM90_TMA_LOADENS12_INS13_ILi2ELi4ELi3EEES16_NST_INS5_IJS17_NSA_ILi32EEEEEENS5_IJS20_SC_EEEEEEENS4_39AutoVectorizingCopyWithAssumedAlignmentILi128EEENS4_14SM90_TMA_STOREES24_S26_S26_EEEvvEEEEvNT_6ParamsE --------------------------
	.section	.nv.info._ZN7cutlass13device_kernelINS_4gemm6kernel13GemmUniversalIN4cute5tupleIJiiiiEEENS1_10collective13CollectiveMmaINS1_35MainloopSm100TmaUmmaWarpSpecializedILi5ELi2ELi3ENS5_IJNS4_1CILi2EEENSA_ILi1EEESC_EEEEENS5_IJNSA_ILi256EEENSA_ILi160EEENSA_ILi64EEEEEENS_10bfloat16_tENS5_IJlSC_lEEESJ_SK_NS4_8TiledMMAINS4_8MMA_AtomIJNS4_26SM100_MMA_F16BF16_2x1SM_SSISJ_SJ_fLi256ELi160ELNS4_4UMMA5MajorE0ELSP_0ELNSO_7ScaleInE0ELSQ_0EEEEEENS4_6LayoutINS5_IJSC_SC_SC_EEENS5_IJNSA_ILi0EEESV_SV_EEEEENS5_IJNS4_10UnderscoreESY_SY_EEEEENS4_18SM100_TMA_2SM_LOADENS4_14ComposedLayoutINS4_7SwizzleILi3ELi4ELi3EEENS4_18smem_ptr_flag_bitsILi16EEENST_INS5_IJNSA_ILi8EEESH_EEENS5_IJSH_SC_EEEEEEEvNS4_8identityES11_S1B_vS1C_EENS_8epilogue10collective18CollectiveEpilogueINS1E_23Sm100TmaWarpSpecializedILi2ELi1ELi160ELb1ELb0EEEJNS5_IJNSA_ILi128EEESG_SH_EEENS5_IJNST_IS1J_SC_EENST_ISG_SC_EEEEESJ_SK_SJ_SK_NS1E_6fusion15FusionCallbacksIS1I_NS1O_17LinearCombinationISJ_fSJ_fLNS_15FloatRoundStyleE2EEES1K_S1N_JEEENS4_5SM1004TMEM4LOAD26SM100_TMEM_LOAD_32dp32b32xENS4_13SM90_TMA_LOADENS12_INS13_ILi2ELi4ELi3EEES16_NST_INS5_IJS17_NSA_ILi32EEEEEENS5_IJS20_SC_EEEEEEENS4_39AutoVectorizingCopyWithAssumedAlignmentILi128EEENS4_14SM90_TMA_STOREES24_S26_S26_EEEvvEEEEvNT_6ParamsE,"",@"SHT_CUDA_INFO"
	.sectionflags	@""
	.align	4


	//----- nvinfo : EIATTR_CUDA_API_VERSION
	.align		4
        /*0000*/ 	.byte	0x04, 0x37
        /*0002*/ 	.short	(.L_31 - .L_30)
.L_30:
        /*0004*/ 	.word	0x00000082


	//----- nvinfo : EIATTR_KPARAM_INFO
	.align		4
.L_31:
        /*0008*/ 	.byte	0x04, 0x17
        /*000a*/ 	.short	(.L_33 - .L_32)
.L_32:
        /*000c*/ 	.word	0x00000000
        /*0010*/ 	.short	0x0000
        /*0012*/ 	.short	0x0000
        /*0014*/ 	.byte	0x00, 0xf0, 0x01, 0x20


	//----- nvinfo : EIATTR_AT_ENTRY_FRAGMENTS
	.align		4
.L_33:
        /*0018*/ 	.byte	0x04, 0x4f
        /*001a*/ 	.short	(.L_35 - .L_34)


	//   ....[0]....
.L_34:
        /*001c*/ 	.word	0x00000007


	//----- nvinfo : EIATTR_RESERVED_SMEM_USED
	.align		4
.L_35:
        /*0020*/ 	.byte	0x01, 0x41
	.zero		2


	//----- nvinfo : EIATTR_SPARSE_MMA_MASK
	.align		4
        /*0024*/ 	.byte	0x03, 0x50
        /*0026*/ 	.short	0x0000


	//----- nvinfo : EIATTR_TCGEN05_2CTA_USED
	.align		4
        /*0028*/ 	.byte	0x01, 0x52
	.zero		2


	//----- nvinfo : EIATTR_MAXREG_COUNT
	.align		4
        /*002c*/ 	.byte	0x03, 0x1b
        /*002e*/ 	.short	0x00ff


	//----- nvinfo : EIATTR_NUM_BARRIERS
	.align		4
        /*0030*/ 	.byte	0x02, 0x4c
        /*0032*/ 	.byte	0x07
	.zero		1


	//----- nvinfo : EIATTR_EXTERNS
	.align		4
        /*0034*/ 	.byte	0x04, 0x0f
        /*0036*/ 	.short	(.L_37 - .L_36)


	//   ....[0]....
	.align		4
.L_36:
        /*0038*/ 	.word	index@(__assertfail)


	//----- nvinfo : EIATTR_ANNOTATIONS
	.align		4
.L_37:
        /*003c*/ 	.byte	0x04, 0x55
        /*003e*/ 	.short	(.L_39 - .L_38)


	//   ....[0]....
.L_38:
        /*0040*/ 	.word	0x00000001
        /*0044*/ 	.byte	0xe0, 0x00, 0x00, 0x00, 0x01, 0x00, 0x00, 0x00, 0x80, 0x01, 0x00, 0x00, 0x01, 0x00, 0x00, 0x00
        /* <DEDUP_REMOVED lines=27> */
        /*0204*/ 	.byte	0xf0, 0xa0, 0x00, 0x00


	//----- nvinfo : EIATTR_MERCURY_ISA_VERSION
	.align		4
.L_39:
        /*0208*/ 	.byte	0x03, 0x5f
        /*020a*/ 	.short	0x0101


	//----- nvinfo : EIATTR_INT_WARP_WIDE_INSTR_OFFSETS
	.align		4
        /*020c*/ 	.byte	0x04, 0x31
        /*020e*/ 	.short	(.L_41 - .L_40)


	//   ....[0]....
.L_40:
        /*0210*/ 	.word	0x00000d40


	//   ....[1]....
        /*0214*/ 	.word	0x00000de0


	//   ....[2]....
        /*0218*/ 	.word	0x000041d0


	//   ....[3]....
        /*021c*/ 	.word	0x00004200


	//   ....[4]....
        /*0220*/ 	.word	0x00004220


	//   ....[5]....
        /*0224*/ 	.word	0x00004e60


	//   ....[6]....
        /*0228*/ 	.word	0x00004f10


	//   ....[7]....
        /*022c*/ 	.word	0x00004f70


	//   ....[8]....
        /*0230*/ 	.word	0x00004fd0


	//   ....[9]....
        /*0234*/ 	.word	0x00005050


	//   ....[10]....
        /*0238*/ 	.word	0x000050b0


	//----- nvinfo : EIATTR_COOP_GROUP_MASK_REGIDS
	.align		4
.L_41:
        /*023c*/ 	.byte	0x04, 0x29
        /*023e*/ 	.short	(.L_43 - .L_42)


	//   ....[0]....
.L_42:
        /*0240*/ 	.word	0xffffffff


	//   ....[1]....
        /*0244*/ 	.word	0xffffffff


	//   ....[2]....
        /*0248*/ 	.word	0xffffffff


	//   ....[3]....
        /*024c*/ 	.word	0xffffffff


	//   ....[4]....
        /*0250*/ 	.word	0xffffffff


	//   ....[5]....
        /*0254*/ 	.word	0xffffffff


	//   ....[6]....
        /*0258*/ 	.word	0xffffffff


	//   ....[7]....
        /*025c*/ 	.word	0xffffffff


	//   ....[8]....
        /*0260*/ 	.word	0xffffffff


	//   ....[9]....
        /*0264*/ 	.word	0xffffffff


	//   ....[10]....
        /*0268*/ 	.word	0xffffffff


	//   ....[11]....
        /*026c*/ 	.word	0xffffffff


	//   ....[12]....
        /*0270*/ 	.word	0xffffffff


	//   ....[13]....
        /*0274*/ 	.word	0xffffffff


	//----- nvinfo : EIATTR_COOP_GROUP_INSTR_OFFSETS
	.align		4
.L_43:
        /*0278*/ 	.byte	0x04, 0x28
        /*027a*/ 	.short	(.L_45 - .L_44)


	//   ....[0]....
.L_44:
        /*027c*/ 	.word	0x000000b0


	//   ....[1]....
        /*0280*/ 	.word	0x00000570


	//   ....[2]....
        /*0284*/ 	.word	0x00000710


	//   ....[3]....
        /*0288*/ 	.word	0x00000860


	//   ....[4]....
        /*028c*/ 	.word	0x00000950


	//   ....[5]....
        /*0290*/ 	.word	0x00000ab0


	//   ....[6]....
        /*0294*/ 	.word	0x00000c20


	//   ....[7]....
        /*0298*/ 	.word	0x00000e60


	//   ....[8]....
        /*029c*/ 	.word	0x000020e0


	//   ....[9]....
        /*02a0*/ 	.word	0x00003030


	//   ....[10]....
        /*02a4*/ 	.word	0x00003500


	//   ....[11]....
        /*02a8*/ 	.word	0x00003530


	//   ....[12]....
        /*02ac*/ 	.word	0x000040d0


	//   ....[13]....
        /*02b0*/ 	.word	0x000042e0


	//----- nvinfo : EIATTR_VRC_CTA_INIT_COUNT
	.align		4
.L_45:
        /*02b4*/ 	.byte	0x02, 0x4a
        /*02b6*/ 	.byte	0x80
	.zero		1


	//----- nvinfo : EIATTR_SYSCALL_OFFSETS
	.align		4
        /*02b8*/ 	.byte	0x04, 0x46
        /*02ba*/ 	.short	(.L_47 - .L_46)


	//   ....[0]....
.L_46:
        /*02bc*/ 	.word	0x00005bb0


	//   ....[1]....
        /*02c0*/ 	.word	0x00005ca0


	//   ....[2]....
        /*02c4*/ 	.word	0x00006be0


	//   ....[3]....
        /*02c8*/ 	.word	0x00006d50


	//   ....[4]....
        /*02cc*/ 	.word	0x00006ec0


	//   ....[5]....
        /*02d0*/ 	.word	0x00007030


	//   ....[6]....
        /*02d4*/ 	.word	0x000071a0


	//----- nvinfo : EIATTR_MBARRIER_INSTR_OFFSETS
	.align		4
.L_47:
        /*02d8*/ 	.byte	0x04, 0x39
        /*02da*/ 	.short	(.L_49 - .L_48)


	//   ....[0]....
.L_48:
        /*02dc*/ 	.word	0x00000660
        /*02e0*/ 	.word	0x000000ff
        /*02e4*/ 	.word	0x00000000
        /*02e8*/ 	.short	0x0100
        /*02ea*/ 	.byte	0x04
	.zero		1


	//   ....[1]....
        /*02ec*/ 	.word	0x00000670
        /*02f0*/ 	.word	0x000000ff
        /*02f4*/ 	.word	0x00000028
        /*02f8*/ 	.short	0x0100
        /*02fa*/ 	.byte	0x04
	.zero		1


	//   ....[2]....
        /*02fc*/ 	.word	0x00000680
        /*0300*/ 	.word	0x000000ff
        /*0304*/ 	.word	0x00000008
        /*0308*/ 	.short	0x0100
        /*030a*/ 	.byte	0x04
	.zero		1


	//   ....[3]....
        /*030c*/ 	.word	0x00000690
        /*0310*/ 	.word	0x000000ff
        /*0314*/ 	.word	0x00000030
        /*0318*/ 	.short	0x0100
        /*031a*/ 	.byte	0x04
	.zero		1


	//   ....[4]....
        /*031c*/ 	.word	0x000006a0
        /*0320*/ 	.word	0x000000ff
        /*0324*/ 	.word	0x00000010
        /*0328*/ 	.short	0x0100
        /*032a*/ 	.byte	0x04
	.zero		1


	//   ....[5]....
        /*032c*/ 	.word	0x000006b0
        /*0330*/ 	.word	0x000000ff
        /*0334*/ 	.word	0x00000038
        /*0338*/ 	.short	0x0100
        /*033a*/ 	.byte	0x04
	.zero		1


	//   ....[6]....
        /*033c*/ 	.word	0x000006c0
        /*0340*/ 	.word	0x000000ff
        /*0344*/ 	.word	0x00000018
        /*0348*/ 	.short	0x0100
        /*034a*/ 	.byte	0x04
	.zero		1


	//   ....[7]....
        /*034c*/ 	.word	0x000006d0
        /*0350*/ 	.word	0x000000ff
        /*0354*/ 	.word	0x00000040
        /*0358*/ 	.short	0x0100
        /*035a*/ 	.byte	0x04
	.zero		1


	//   ....[8]....
        /*035c*/ 	.word	0x000006e0
        /*0360*/ 	.word	0x000000ff
        /*0364*/ 	.word	0x00000020
        /*0368*/ 	.short	0x0100
        /*036a*/ 	.byte	0x04
	.zero		1


	//   ....[9]....
        /*036c*/ 	.word	0x000006f0
        /*0370*/ 	.word	0x000000ff
        /*0374*/ 	.word	0x00000048
        /*0378*/ 	.short	0x0100
        /*037a*/ 	.byte	0x04
	.zero		1


	//   ....[10]....
        /*037c*/ 	.word	0x00000810
        /*0380*/ 	.word	0x000000ff
        /*0384*/ 	.word	0x00000050
        /*0388*/ 	.short	0x0100
        /*038a*/ 	.byte	0x04
	.zero		1


	//   ....[11]....
        /*038c*/ 	.word	0x00000820
        /*0390*/ 	.word	0x000000ff
        /*0394*/ 	.word	0x00000060
        /*0398*/ 	.short	0x0100
        /*039a*/ 	.byte	0x04
	.zero		1


	//   ....[12]....
        /*039c*/ 	.word	0x00000830
        /*03a0*/ 	.word	0x000000ff
        /*03a4*/ 	.word	0x00000058
        /*03a8*/ 	.short	0x0100
        /*03aa*/ 	.byte	0x04
	.zero		1


	//   ....[13]....
        /*03ac*/ 	.word	0x00000840
        /*03b0*/ 	.word	0x000000ff
        /*03b4*/ 	.word	0x00000068
        /*03b8*/ 	.short	0x0100
        /*03ba*/ 	.byte	0x04
	.zero		1


	//   ....[14]....
        /*03bc*/ 	.word	0x00000920
        /*03c0*/ 	.word	0x000000ff
        /*03c4*/ 	.word	0x00000070
        /*03c8*/ 	.short	0x0100
        /*03ca*/ 	.byte	0x04
	.zero		1


	//   ....[15]....
        /*03cc*/ 	.word	0x00000930
        /*03d0*/ 	.word	0x000000ff
        /*03d4*/ 	.word	0x00000078
        /*03d8*/ 	.short	0x0100
        /*03da*/ 	.byte	0x04
	.zero		1


	//   ....[16]....
        /*03dc*/ 	.word	0x00000a60
        /*03e0*/ 	.word	0x000000ff
        /*03e4*/ 	.word	0x00000080
        /*03e8*/ 	.short	0x0100
        /*03ea*/ 	.byte	0x04
	.zero		1


	//   ....[17]....
        /*03ec*/ 	.word	0x00000a70
        /*03f0*/ 	.word	0x000000ff
        /*03f4*/ 	.word	0x00000090
        /*03f8*/ 	.short	0x0100
        /*03fa*/ 	.byte	0x04
	.zero		1


	//   ....[18]....
        /*03fc*/ 	.word	0x00000a80
        /*0400*/ 	.word	0x000000ff
        /*0404*/ 	.word	0x00000088
        /*0408*/ 	.short	0x0100
        /*040a*/ 	.byte	0x04
	.zero		1


	//   ....[19]....
        /*040c*/ 	.word	0x00000a90
        /*0410*/ 	.word	0x000000ff
        /*0414*/ 	.word	0x00000098
        /*0418*/ 	.short	0x0100
        /*041a*/ 	.byte	0x04
	.zero		1


	//   ....[20]....
        /*041c*/ 	.word	0x00000bb0
        /*0420*/ 	.word	0x000000ff
        /*0424*/ 	.word	0x000000a0
        /*0428*/ 	.short	0x0100
        /*042a*/ 	.byte	0x04
	.zero		1


	//   ....[21]....
        /*042c*/ 	.word	0x00000bc0
        /*0430*/ 	.word	0x000000ff
        /*0434*/ 	.word	0x000000b8
        /*0438*/ 	.short	0x0100
        /*043a*/ 	.byte	0x04
	.zero		1


	//   ....[22]....
        /*043c*/ 	.word	0x00000bd0
        /*0440*/ 	.word	0x000000ff
        /*0444*/ 	.word	0x000000a8
        /*0448*/ 	.short	0x0100
        /*044a*/ 	.byte	0x04
	.zero		1


	//   ....[23]....
        /*044c*/ 	.word	0x00000be0
        /*0450*/ 	.word	0x000000ff
        /*0454*/ 	.word	0x000000c0
        /*0458*/ 	.short	0x0100
        /*045a*/ 	.byte	0x04
	.zero		1


	//   ....[24]....
        /*045c*/ 	.word	0x00000bf0
        /*0460*/ 	.word	0x000000ff
        /*0464*/ 	.word	0x000000b0
        /*0468*/ 	.short	0x0100
        /*046a*/ 	.byte	0x04
	.zero		1


	//   ....[25]....
        /*046c*/ 	.word	0x00000c00
        /*0470*/ 	.word	0x000000ff
        /*0474*/ 	.word	0x000000c8
        /*0478*/ 	.short	0x0100
        /*047a*/ 	.byte	0x04
	.zero		1


	//   ....[26]....
        /*047c*/ 	.word	0x00000cf0
        /*0480*/ 	.word	0x000000ff
        /*0484*/ 	.word	0x000000d0
        /*0488*/ 	.short	0x0100
        /*048a*/ 	.byte	0x04
	.zero		1


	//   ....[27]....
        /*048c*/ 	.word	0x00000d00
        /*0490*/ 	.word	0x000000ff
        /*0494*/ 	.word	0x000000e0
        /*0498*/ 	.short	0x0100
        /*049a*/ 	.byte	0x04
	.zero		1


	//   ....[28]....
        /*049c*/ 	.word	0x00000d10
        /*04a0*/ 	.word	0x000000ff
        /*04a4*/ 	.word	0x000000d8
        /*04a8*/ 	.short	0x0100
        /*04aa*/ 	.byte	0x04
	.zero		1


	//   ....[29]....
        /*04ac*/ 	.word	0x00000d20
        /*04b0*/ 	.word	0x000000ff
        /*04b4*/ 	.word	0x000000e8
        /*04b8*/ 	.short	0x0100
        /*04ba*/ 	.byte	0x04
	.zero		1


	//   ....[30]....
        /*04bc*/ 	.word	0x00000e20
        /*04c0*/ 	.word	0x000000ff
        /*04c4*/ 	.word	0x000000f0
        /*04c8*/ 	.short	0x0100
        /*04ca*/ 	.byte	0x06
	.zero		1


	//   ....[31]....
        /*04cc*/ 	.word	0x00001910
        /*04d0*/ 	.word	0x00000002
        /*04d4*/ 	.word	0x000000e0
        /*04d8*/ 	.short	0x010a
        /*04da*/ 	.byte	0xff
	.zero		1


	//   ....[32]....
        /*04dc*/ 	.word	0x00001930
        /*04e0*/ 	.word	0x00000002
        /*04e4*/ 	.word	0x000000d0
        /*04e8*/ 	.short	0x0101
        /*04ea*/ 	.byte	0xff
	.zero		1


	//   ....[33]....
        /*04ec*/ 	.word	0x00001a10
        /*04f0*/ 	.word	0x000000ff
        /*04f4*/ 	.word	0x00000028
        /*04f8*/ 	.short	0x010a
        /*04fa*/ 	.byte	0x05
	.zero		1


	//   ....[34]....
        /*04fc*/ 	.word	0x00001ae0
        /*0500*/ 	.word	0x000000ff
        /*0504*/ 	.word	0x00000028
        /*0508*/ 	.short	0x010a
        /*050a*/ 	.byte	0x21
	.zero		1


	//   ....[35]....
        /*050c*/ 	.word	0x00001c90
        /*0510*/ 	.word	0x000000ff
        /*0514*/ 	.word	0x00000028
        /*0518*/ 	.short	0x010a
        /*051a*/ 	.byte	0x07
	.zero		1


	//   ....[36]....
        /*051c*/ 	.word	0x00001d90
        /*0520*/ 	.word	0x000000ff
        /*0524*/ 	.word	0x00000078
        /*0528*/ 	.short	0x0101
        /*052a*/ 	.byte	0x04
	.zero		1


	//   ....[37]....
        /*052c*/ 	.word	0x00001db0
        /*0530*/ 	.word	0x000000ff
        /*0534*/ 	.word	0x00000028
        /*0538*/ 	.short	0x010a
        /*053a*/ 	.byte	0x05
	.zero		1


	//   ....[38]....
        /*053c*/ 	.word	0x00001e30
        /*0540*/ 	.word	0x000000ff
        /*0544*/ 	.word	0x00000028
        /*0548*/ 	.short	0x010a
        /*054a*/ 	.byte	0x11
	.zero		1


	//   ....[39]....
        /*054c*/ 	.word	0x00001fc0
        /*0550*/ 	.word	0x000000ff
        /*0554*/ 	.word	0x00000028
        /*0558*/ 	.short	0x010a
        /*055a*/ 	.byte	0x08
	.zero		1


	//   ....[40]....
        /*055c*/ 	.word	0x00002110
        /*0560*/ 	.word	0x00000003
        /*0564*/ 	.word	0x00000080
        /*0568*/ 	.short	0x010a
        /*056a*/ 	.byte	0xff
	.zero		1


	//   ....[41]....
        /*056c*/ 	.word	0x00002260
        /*0570*/ 	.word	0x00000002
        /*0574*/ 	.word	0x00000000
        /*0578*/ 	.short	0x0101
        /*057a*/ 	.byte	0xff
	.zero		1


	//   ....[42]....
        /*057c*/ 	.word	0x00002800
        /*0580*/ 	.word	0x000000ff
        /*0584*/ 	.word	0x00000000
        /*0588*/ 	.short	0x010a
        /*058a*/ 	.byte	0x04
	.zero		1


	//   ....[43]....
        /*058c*/ 	.word	0x00002890
        /*0590*/ 	.word	0x000000ff
        /*0594*/ 	.word	0x00000000
        /*0598*/ 	.short	0x010a
        /*059a*/ 	.byte	0x05
	.zero		1


	//   ....[44]....
        /*059c*/ 	.word	0x00002920
        /*05a0*/ 	.word	0x000000ff
        /*05a4*/ 	.word	0x00000000
        /*05a8*/ 	.short	0x010a
        /*05aa*/ 	.byte	0x05
	.zero		1


	//   ....[45]....
        /*05ac*/ 	.word	0x000029b0
        /*05b0*/ 	.word	0x000000ff
        /*05b4*/ 	.word	0x00000000
        /*05b8*/ 	.short	0x010a
        /*05ba*/ 	.byte	0x05
	.zero		1


	//   ....[46]....
        /*05bc*/ 	.word	0x00002a50
        /*05c0*/ 	.word	0x00000000
        /*05c4*/ 	.word	0x00000000
        /*05c8*/ 	.short	0x010a
        /*05ca*/ 	.byte	0xff
	.zero		1


	//   ....[47]....
        /*05cc*/ 	.word	0x00002b90
        /*05d0*/ 	.word	0x00000000
        /*05d4*/ 	.word	0x000000d0
        /*05d8*/ 	.short	0x010a
        /*05da*/ 	.byte	0xff
	.zero		1


	//   ....[48]....
        /*05dc*/ 	.word	0x00002c00
        /*05e0*/ 	.word	0x00000000
        /*05e4*/ 	.word	0x00000000
        /*05e8*/ 	.short	0x0101
        /*05ea*/ 	.byte	0xff
	.zero		1


	//   ....[49]....
        /*05ec*/ 	.word	0x00002c10
        /*05f0*/ 	.word	0x000000ff
        /*05f4*/ 	.word	0x00000090
        /*05f8*/ 	.short	0x010a
        /*05fa*/ 	.byte	0x04
	.zero		1


	//   ....[50]....
        /*05fc*/ 	.word	0x00002d30
        /*0600*/ 	.word	0x00000000
        /*0604*/ 	.word	0x00000080
        /*0608*/ 	.short	0x010a
        /*060a*/ 	.byte	0xff
	.zero		1


	//   ....[51]....
        /*060c*/ 	.word	0x00002e20
        /*0610*/ 	.word	0x00000000
        /*0614*/ 	.word	0x00000000
        /*0618*/ 	.short	0x0101
        /*061a*/ 	.byte	0xff
	.zero		1


	//   ....[52]....
        /*061c*/ 	.word	0x00002ed0
        /*0620*/ 	.word	0x000000ff
        /*0624*/ 	.word	0x00000090
        /*0628*/ 	.short	0x0106
        /*062a*/ 	.byte	0x04
	.zero		1


	//   ....[53]....
        /*062c*/ 	.word	0x00002ef0
        /*0630*/ 	.word	0x000000ff
        /*0634*/ 	.word	0x00000090
        /*0638*/ 	.short	0x010a
        /*063a*/ 	.byte	0x04
	.zero		1


	//   ....[54]....
        /*063c*/ 	.word	0x00002f80
        /*0640*/ 	.word	0x000000ff
        /*0644*/ 	.word	0x00000090
        /*0648*/ 	.short	0x0106
        /*064a*/ 	.byte	0x06
	.zero		1


	//   ....[55]....
        /*064c*/ 	.word	0x00002fc0
        /*0650*/ 	.word	0x00000000
        /*0654*/ 	.word	0x00000090
        /*0658*/ 	.short	0x010a
        /*065a*/ 	.byte	0xff
	.zero		1


	//   ....[56]....
        /*065c*/ 	.word	0x00003200
        /*0660*/ 	.word	0x000000ff
        /*0664*/ 	.word	0x00000008
        /*0668*/ 	.short	0x010a
        /*066a*/ 	.byte	0x05
	.zero		1


	//   ....[57]....
        /*066c*/ 	.word	0x00003220
        /*0670*/ 	.word	0x000000ff
        /*0674*/ 	.word	0x00000008
        /*0678*/ 	.short	0x010a
        /*067a*/ 	.byte	0x05
	.zero		1


	//   ....[58]....
        /*067c*/ 	.word	0x000033b0
        /*0680*/ 	.word	0x000000ff
        /*0684*/ 	.word	0x00000008
        /*0688*/ 	.short	0x010a
        /*068a*/ 	.byte	0x05
	.zero		1


	//   ....[59]....
        /*068c*/ 	.word	0x000033d0
        /*0690*/ 	.word	0x000000ff
        /*0694*/ 	.word	0x00000008
        /*0698*/ 	.short	0x010a
        /*069a*/ 	.byte	0x05
	.zero		1


	//   ....[60]....
        /*069c*/ 	.word	0x00003490
        /*06a0*/ 	.word	0x000000ff
        /*06a4*/ 	.word	0x00000000
        /*06a8*/ 	.short	0x0101
        /*06aa*/ 	.byte	0x04
	.zero		1


	//   ....[61]....
        /*06ac*/ 	.word	0x000037e0
        /*06b0*/ 	.word	0x00000003
        /*06b4*/ 	.word	0x00000080
        /*06b8*/ 	.short	0x010a
        /*06ba*/ 	.byte	0xff
	.zero		1


	//   ....[62]....
        /*06bc*/ 	.word	0x000038a0
        /*06c0*/ 	.word	0x00000003
        /*06c4*/ 	.word	0x00000000
        /*06c8*/ 	.short	0x0101
        /*06ca*/ 	.byte	0xff
	.zero		1


	//   ....[63]....
        /*06cc*/ 	.word	0x00003950
        /*06d0*/ 	.word	0x000000ff
        /*06d4*/ 	.word	0x00000000
        /*06d8*/ 	.short	0x010a
        /*06da*/ 	.byte	0x05
	.zero		1


	//   ....[64]....
        /*06dc*/ 	.word	0x00003960
        /*06e0*/ 	.word	0x000000ff
        /*06e4*/ 	.word	0x000000b8
        /*06e8*/ 	.short	0x010a
        /*06ea*/ 	.byte	0x1f
	.zero		1


	//   ....[65]....
        /*06ec*/ 	.word	0x00003a10
        /*06f0*/ 	.word	0x000000ff
        /*06f4*/ 	.word	0x00000000
        /*06f8*/ 	.short	0x010a
        /*06fa*/ 	.byte	0x07
	.zero		1


	//   ....[66]....
        /*06fc*/ 	.word	0x00003b40
        /*0700*/ 	.word	0x000000ff
        /*0704*/ 	.word	0x00000000
        /*0708*/ 	.short	0x010a
        /*070a*/ 	.byte	0x06
	.zero		1


	//   ....[67]....
        /*070c*/ 	.word	0x00003e50
        /*0710*/ 	.word	0x000000ff
        /*0714*/ 	.word	0x00000000
        /*0718*/ 	.short	0x010a
        /*071a*/ 	.byte	0x04
	.zero		1


	//   ....[68]....
        /*071c*/ 	.word	0x00003ee0
        /*0720*/ 	.word	0x000000ff
        /*0724*/ 	.word	0x00000000
        /*0728*/ 	.short	0x010a
        /*072a*/ 	.byte	0x05
	.zero		1


	//   ....[69]....
        /*072c*/ 	.word	0x00003f80
        /*0730*/ 	.word	0x00000000
        /*0734*/ 	.word	0x00000000
        /*0738*/ 	.short	0x010a
        /*073a*/ 	.byte	0xff
	.zero		1


	//   ....[70]....
        /*073c*/ 	.word	0x00003fc0
        /*0740*/ 	.word	0x00000000
        /*0744*/ 	.word	0x00000000
        /*0748*/ 	.short	0x010a
        /*074a*/ 	.byte	0xff
	.zero		1


	//   ....[71]....
        /*074c*/ 	.word	0x00004030
        /*0750*/ 	.word	0x000000ff
        /*0754*/ 	.word	0x00000000
        /*0758*/ 	.short	0x0101
        /*075a*/ 	.byte	0x04
	.zero		1


	//   ....[72]....
        /*075c*/ 	.word	0x00004070
        /*0760*/ 	.word	0x000000ff
        /*0764*/ 	.word	0x000000f0
        /*0768*/ 	.short	0x010a
        /*076a*/ 	.byte	0x1b
	.zero		1


	//   ....[73]....
        /*076c*/ 	.word	0x000040c0
        /*0770*/ 	.word	0x000000ff
        /*0774*/ 	.word	0x00000000
        /*0778*/ 	.short	0x0101
        /*077a*/ 	.byte	0x04
	.zero		1


	//   ....[74]....
        /*077c*/ 	.word	0x00004560
        /*0780*/ 	.word	0x00000002
        /*0784*/ 	.word	0x00000080
        /*0788*/ 	.short	0x010a
        /*078a*/ 	.byte	0xff
	.zero		1


	//   ....[75]....
        /*078c*/ 	.word	0x000046d0
        /*0790*/ 	.word	0x00000000
        /*0794*/ 	.word	0x00000000
        /*0798*/ 	.short	0x0101
        /*079a*/ 	.byte	0xff
	.zero		1


	//   ....[76]....
        /*079c*/ 	.word	0x00004b80
        /*07a0*/ 	.word	0x000000ff
        /*07a4*/ 	.word	0x00000078
        /*07a8*/ 	.short	0x010a
        /*07aa*/ 	.byte	0x06
	.zero		1


	//   ....[77]....
        /*07ac*/ 	.word	0x00004d90
        /*07b0*/ 	.word	0x000000ff
        /*07b4*/ 	.word	0x00000060
        /*07b8*/ 	.short	0x010a
        /*07ba*/ 	.byte	0x05
	.zero		1


	//   ....[78]....
        /*07bc*/ 	.word	0x000050f0
        /*07c0*/ 	.word	0x000000ff
        /*07c4*/ 	.word	0x00000050
        /*07c8*/ 	.short	0x010b
        /*07ca*/ 	.byte	0x05
	.zero		1


	//   ....[79]....
        /*07cc*/ 	.word	0x00005100
        /*07d0*/ 	.word	0x000000ff
        /*07d4*/ 	.word	0x00000000
        /*07d8*/ 	.short	0x0101
        /*07da*/ 	.byte	0x04
	.zero		1


	//   ....[80]....
        /*07dc*/ 	.word	0x00005150
        /*07e0*/ 	.word	0x000000ff
        /*07e4*/ 	.word	0x00000000
        /*07e8*/ 	.short	0x010a
        /*07ea*/ 	.byte	0x04
	.zero		1


	//   ....[81]....
        /*07ec*/ 	.word	0x000051f0
        /*07f0*/ 	.word	0x00000000
        /*07f4*/ 	.word	0x00000000
        /*07f8*/ 	.short	0x010a
        /*07fa*/ 	.byte	0xff
	.zero		1


	//   ....[82]....
        /*07fc*/ 	.word	0x00005410
        /*0800*/ 	.word	0x000000ff
        /*0804*/ 	.word	0x00000080
        /*0808*/ 	.short	0x010a
        /*080a*/ 	.byte	0x04
	.zero		1


	//   ....[83]....
        /*080c*/ 	.word	0x000054e0
        /*0810*/ 	.word	0x000000ff
        /*0814*/ 	.word	0x00000000
        /*0818*/ 	.short	0x0101
        /*081a*/ 	.byte	0x04
	.zero		1


	//   ....[84]....
        /*081c*/ 	.word	0x000062f0
        /*0820*/ 	.word	0x00000009
        /*0824*/ 	.word	0x00000050
        /*0828*/ 	.short	0x010a
        /*082a*/ 	.byte	0xff
	.zero		1


	//   ....[85]....
        /*082c*/ 	.word	0x00006440
        /*0830*/ 	.word	0x00000007
        /*0834*/ 	.word	0x000000a0
        /*0838*/ 	.short	0x010a
        /*083a*/ 	.byte	0xff
	.zero		1


	//   ....[86]....
        /*083c*/ 	.word	0x00006580
        /*0840*/ 	.word	0x00000009
        /*0844*/ 	.word	0x00000050
        /*0848*/ 	.short	0x010a
        /*084a*/ 	.byte	0xff
	.zero		1


	//   ....[87]....
        /*084c*/ 	.word	0x00006ac0
        /*0850*/ 	.word	0x00000007
        /*0854*/ 	.word	0x000000a0
        /*0858*/ 	.short	0x010a
        /*085a*/ 	.byte	0xff
	.zero		1


	//   ....[88]....
        /*085c*/ 	.word	0x00007d10
        /*0860*/ 	.word	0x000000ff
        /*0864*/ 	.word	0x00000000
        /*0868*/ 	.short	0x0101
        /*086a*/ 	.byte	0x07
	.zero		1


	//   ....[89]....
        /*086c*/ 	.word	0x00009f20
        /*0870*/ 	.word	0x00000000
        /*0874*/ 	.word	0x00000000
        /*0878*/ 	.short	0x0101
        /*087a*/ 	.byte	0xff
	.zero		1


	//   ....[90]....
        /*087c*/ 	.word	0x0000a1d0
        /*0880*/ 	.word	0x00000002
        /*0884*/ 	.word	0x000000e0
        /*0888*/ 	.short	0x010a
        /*088a*/ 	.byte	0xff
	.zero		1


	//   ....[91]....
        /*088c*/ 	.word	0x0000a230
        /*0890*/ 	.word	0x00000004
        /*0894*/ 	.word	0x00000028
        /*0898*/ 	.short	0x010a
        /*089a*/ 	.byte	0xff
	.zero		1


	//   ....[92]....
        /*089c*/ 	.word	0x0000a290
        /*08a0*/ 	.word	0x00000004
        /*08a4*/ 	.word	0x00000028
        /*08a8*/ 	.short	0x010a
        /*08aa*/ 	.byte	0xff
	.zero		1


	//   ....[93]....
        /*08ac*/ 	.word	0x0000a2e0
        /*08b0*/ 	.word	0x00000003
        /*08b4*/ 	.word	0x00000080
        /*08b8*/ 	.short	0x010a
        /*08ba*/ 	.byte	0xff
	.zero		1


	//   ....[94]....
        /*08bc*/ 	.word	0x0000a340
        /*08c0*/ 	.word	0x00000003
        /*08c4*/ 	.word	0x00000000
        /*08c8*/ 	.short	0x010a
        /*08ca*/ 	.byte	0xff
	.zero		1


	//   ....[95]....
        /*08cc*/ 	.word	0x0000a3a0
        /*08d0*/ 	.word	0x00000003
        /*08d4*/ 	.word	0x00000000
        /*08d8*/ 	.short	0x010a
        /*08da*/ 	.byte	0xff
	.zero		1


	//   ....[96]....
        /*08dc*/ 	.word	0x0000a400
        /*08e0*/ 	.word	0x00000003
        /*08e4*/ 	.word	0x00000000
        /*08e8*/ 	.short	0x010a
        /*08ea*/ 	.byte	0xff
	.zero		1


	//   ....[97]....
        /*08ec*/ 	.word	0x0000a460
        /*08f0*/ 	.word	0x00000003
        /*08f4*/ 	.word	0x00000000
        /*08f8*/ 	.short	0x010a
        /*08fa*/ 	.byte	0xff
	.zero		1


	//   ....[98]....
        /*08fc*/ 	.word	0x0000a4b0
        /*0900*/ 	.word	0x00000000
        /*0904*/ 	.word	0x000000d0
        /*0908*/ 	.short	0x010a
        /*090a*/ 	.byte	0xff
	.zero		1


	//   ....[99]....
        /*090c*/ 	.word	0x0000a510
        /*0910*/ 	.word	0x00000003
        /*0914*/ 	.word	0x00000090
        /*0918*/ 	.short	0x010a
        /*091a*/ 	.byte	0xff
	.zero		1


	//   ....[100]....
        /*091c*/ 	.word	0x0000a560
        /*0920*/ 	.word	0x00000000
        /*0924*/ 	.word	0x00000080
        /*0928*/ 	.short	0x010a
        /*092a*/ 	.byte	0xff
	.zero		1


	//   ....[101]....
        /*092c*/ 	.word	0x0000a5c0
        /*0930*/ 	.word	0x00000002
        /*0934*/ 	.word	0x00000090
        /*0938*/ 	.short	0x010a
        /*093a*/ 	.byte	0xff
	.zero		1


	//   ....[102]....
        /*093c*/ 	.word	0x0000a620
        /*0940*/ 	.word	0x00000005
        /*0944*/ 	.word	0x00000008
        /*0948*/ 	.short	0x010a
        /*094a*/ 	.byte	0xff
	.zero		1


	//   ....[103]....
        /*094c*/ 	.word	0x0000a700
        /*0950*/ 	.word	0x00000002
        /*0954*/ 	.word	0x00000008
        /*0958*/ 	.short	0x010a
        /*095a*/ 	.byte	0xff
	.zero		1


	//   ....[104]....
        /*095c*/ 	.word	0x0000a750
        /*0960*/ 	.word	0x00000003
        /*0964*/ 	.word	0x00000080
        /*0968*/ 	.short	0x010a
        /*096a*/ 	.byte	0xff
	.zero		1


	//   ....[105]....
        /*096c*/ 	.word	0x0000a7b0
        /*0970*/ 	.word	0x00000003
        /*0974*/ 	.word	0x000000b8
        /*0978*/ 	.short	0x010a
        /*097a*/ 	.byte	0xff
	.zero		1


	//   ....[106]....
        /*097c*/ 	.word	0x0000a810
        /*0980*/ 	.word	0x00000003
        /*0984*/ 	.word	0x00000000
        /*0988*/ 	.short	0x010a
        /*098a*/ 	.byte	0xff
	.zero		1


	//   ....[107]....
        /*098c*/ 	.word	0x0000a870
        /*0990*/ 	.word	0x00000002
        /*0994*/ 	.word	0x00000000
        /*0998*/ 	.short	0x010a
        /*099a*/ 	.byte	0xff
	.zero		1


	//   ....[108]....
        /*099c*/ 	.word	0x0000a8d0
        /*09a0*/ 	.word	0x00000002
        /*09a4*/ 	.word	0x00000000
        /*09a8*/ 	.short	0x010a
        /*09aa*/ 	.byte	0xff
	.zero		1


	//   ....[109]....
        /*09ac*/ 	.word	0x0000a930
        /*09b0*/ 	.word	0x00000000
        /*09b4*/ 	.word	0x000000f0
        /*09b8*/ 	.short	0x010a
        /*09ba*/ 	.byte	0xff
	.zero		1


	//   ....[110]....
        /*09bc*/ 	.word	0x0000a980
        /*09c0*/ 	.word	0x00000002
        /*09c4*/ 	.word	0x00000080
        /*09c8*/ 	.short	0x010a
        /*09ca*/ 	.byte	0xff
	.zero		1


	//   ....[111]....
        /*09cc*/ 	.word	0x0000a9e0
        /*09d0*/ 	.word	0x00000002
        /*09d4*/ 	.word	0x00000078
        /*09d8*/ 	.short	0x010a
        /*09da*/ 	.byte	0xff
	.zero		1


	//   ....[112]....
        /*09dc*/ 	.word	0x0000aa40
        /*09e0*/ 	.word	0x00000003
        /*09e4*/ 	.word	0x00000060
        /*09e8*/ 	.short	0x010a
        /*09ea*/ 	.byte	0xff
	.zero		1


	//   ....[113]....
        /*09ec*/ 	.word	0x0000aaa0
        /*09f0*/ 	.word	0x00000002
        /*09f4*/ 	.word	0x00000000
        /*09f8*/ 	.short	0x010a
        /*09fa*/ 	.byte	0xff
	.zero		1


	//   ....[114]....
        /*09fc*/ 	.word	0x0000ab00
        /*0a00*/ 	.word	0x00000002
        /*0a04*/ 	.word	0x00000080
        /*0a08*/ 	.short	0x010a
        /*0a0a*/ 	.byte	0xff
	.zero		1


	//   ....[115]....
        /*0a0c*/ 	.word	0x0000ab50
        /*0a10*/ 	.word	0x00000009
        /*0a14*/ 	.word	0x00000050
        /*0a18*/ 	.short	0x010a
        /*0a1a*/ 	.byte	0xff
	.zero		1


	//   ....[116]....
        /*0a1c*/ 	.word	0x0000aba0
        /*0a20*/ 	.word	0x00000007
        /*0a24*/ 	.word	0x000000a0
        /*0a28*/ 	.short	0x010a
        /*0a2a*/ 	.byte	0xff
	.zero		1


	//----- nvinfo : EIATTR_NUM_MBARRIERS
	.align		4
.L_49:
        /*0a2c*/ 	.byte	0x03, 0x38
        /*0a2e*/ 	.short	0x001f


	//----- nvinfo : EIATTR_EXIT_INSTR_OFFSETS
	.align		4
        /*0a30*/ 	.byte	0x04, 0x1c
        /*0a32*/ 	.short	(.L_51 - .L_50)


	//   ....[0]....
.L_50:
        /*0a34*/ 	.word	0x00002a80


	//   ....[1]....
        /*0a38*/ 	.word	0x00002f90


	//   ....[2]....
        /*0a3c*/ 	.word	0x00002ff0


	//   ....[3]....
        /*0a40*/ 	.word	0x000042f0


	//   ....[4]....
        /*0a44*/ 	.word	0x00005220


	//   ....[5]....
        /*0a48*/ 	.word	0x00005260


	//   ....[6]....
        /*0a4c*/ 	.word	0x0000a0d0


	//   ....[7]....
        /*0a50*/ 	.word	0x0000a160


	//   ....[8]....
        /*0a54*/ 	.word	0x0000a190


	//   ....[9]....
        /*0a58*/ 	.word	0x0000a1c0


	//----- nvinfo : EIATTR_MAX_THREADS
	.align		4
.L_51:
        /*0a5c*/ 	.byte	0x04, 0x05
        /*0a5e*/ 	.short	(.L_53 - .L_52)
.L_52:
        /*0a60*/ 	.word	0x00000100
        /*0a64*/ 	.word	0x00000001
        /*0a68*/ 	.word	0x00000001


	//----- nvinfo : EIATTR_CRS_STACK_SIZE
	.align		4
.L_53:
        /*0a6c*/ 	.byte	0x04, 0x1e
        /*0a6e*/ 	.short	(.L_55 - .L_54)
.L_54:
        /*0a70*/ 	.word	0x00000000


	//----- nvinfo : EIATTR_CBANK_PARAM_SIZE
	.align		4
.L_55:
        /*0a74*/ 	.byte	0x03, 0x19
        /*0a76*/ 	.short	0x0800


	//----- nvinfo : EIATTR_PARAM_CBANK
	.align		4
        /*0a78*/ 	.byte	0x04, 0x0a
        /*0a7a*/ 	.short	(.L_57 - .L_56)
	.align		4
.L_56:
        /*0a7c*/ 	.word	index@(.nv.constant0._ZN7cutlass13device_kernelINS_4gemm6kernel13GemmUniversalIN4cute5tupleIJiiiiEEENS1_10collective13CollectiveMmaINS1_35MainloopSm100TmaUmmaWarpSpecializedILi5ELi2ELi3ENS5_IJNS4_1CILi2EEENSA_ILi1EEESC_EEEEENS5_IJNSA_ILi256EEENSA_ILi160EEENSA_ILi64EEEEEENS_10bfloat16_tENS5_IJlSC_lEEESJ_SK_NS4_8TiledMMAINS4_8MMA_AtomIJNS4_26SM100_MMA_F16BF16_2x1SM_SSISJ_SJ_fLi256ELi160ELNS4_4UMMA5MajorE0ELSP_0ELNSO_7ScaleInE0ELSQ_0EEEEEENS4_6LayoutINS5_IJSC_SC_SC_EEENS5_IJNSA_ILi0EEESV_SV_EEEEENS5_IJNS4_10UnderscoreESY_SY_EEEEENS4_18SM100_TMA_2SM_LOADENS4_14ComposedLayoutINS4_7SwizzleILi3ELi4ELi3EEENS4_18smem_ptr_flag_bitsILi16EEENST_INS5_IJNSA_ILi8EEESH_EEENS5_IJSH_SC_EEEEEEEvNS4_8identityES11_S1B_vS1C_EENS_8epilogue10collective18CollectiveEpilogueINS1E_23Sm100TmaWarpSpecializedILi2ELi1ELi160ELb1ELb0EEEJNS5_IJNSA_ILi128EEESG_SH_EEENS5_IJNST_IS1J_SC_EENST_ISG_SC_EEEEESJ_SK_SJ_SK_NS1E_6fusion15FusionCallbacksIS1I_NS1O_17LinearCombinationISJ_fSJ_fLNS_15FloatRoundStyleE2EEES1K_S1N_JEEENS4_5SM1004TMEM4LOAD26SM100_TMEM_LOAD_32dp32b32xENS4_13SM90_TMA_LOADENS12_INS13_ILi2ELi4ELi3EEES16_NST_INS5_IJS17_NSA_ILi32EEEEEENS5_IJS20_SC_EEEEEEENS4_39AutoVectorizingCopyWithAssumedAlignmentILi128EEENS4_14SM90_TMA_STOREES24_S26_S26_EEEvvEEEEvNT_6ParamsE)
        /*0a80*/ 	.short	0x0380
        /*0a82*/ 	.short	0x0800


	//----- nvinfo : EIATTR_SW_WAR
	.align		4
.L_57:
        /*0a84*/ 	.byte	0x04, 0x36
        /*0a86*/ 	.short	(.L_59 - .L_58)
.L_58:
        /*0a88*/ 	.word	0x00000008
.L_59:


//--------------------- .nv.callgraph             --------------------------
	.section	.nv.callgraph,"",@"SHT_CUDA_CALLGRAPH"
	.align	4
	.sectionentsize	8
	.align		4
        /*0000*/ 	.word	0x00000000
	.align		4
        /*0004*/ 	.word	0xffffffff
	.align		4
        /*0008*/ 	.word	index@(_ZN7cutlass13device_kernelINS_4gemm6kernel13GemmUniversalIN4cute5tupleIJiiiiEEENS1_10collective13CollectiveMmaINS1_35MainloopSm100TmaUmmaWarpSpecializedILi5ELi2ELi3ENS5_IJNS4_1CILi2EEENSA_ILi1EEESC_EEEEENS5_IJNSA_ILi256EEENSA_ILi160EEENSA_ILi64EEEEEENS_10bfloat16_tENS5_IJlSC_lEEESJ_SK_NS4_8TiledMMAINS4_8MMA_AtomIJNS4_26SM100_MMA_F16BF16_2x1SM_SSISJ_SJ_fLi256ELi160ELNS4_4UMMA5MajorE0ELSP_0ELNSO_7ScaleInE0ELSQ_0EEEEEENS4_6LayoutINS5_IJSC_SC_SC_EEENS5_IJNSA_ILi0EEESV_SV_EEEEENS5_IJNS4_10UnderscoreESY_SY_EEEEENS4_18SM100_TMA_2SM_LOADENS4_14ComposedLayoutINS4_7SwizzleILi3ELi4ELi3EEENS4_18smem_ptr_flag_bitsILi16EEENST_INS5_IJNSA_ILi8EEESH_EEENS5_IJSH_SC_EEEEEEEvNS4_8identityES11_S1B_vS1C_EENS_8epilogue10collective18CollectiveEpilogueINS1E_23Sm100TmaWarpSpecializedILi2ELi1ELi160ELb1ELb0EEEJNS5_IJNSA_ILi128EEESG_SH_EEENS5_IJNST_IS1J_SC_EENST_ISG_SC_EEEEESJ_SK_SJ_SK_NS1E_6fusion15FusionCallbacksIS1I_NS1O_17LinearCombinationISJ_fSJ_fLNS_15FloatRoundStyleE2EEES1K_S1N_JEEENS4_5SM1004TMEM4LOAD26SM100_TMEM_LOAD_32dp32b32xENS4_13SM90_TMA_LOADENS12_INS13_ILi2ELi4ELi3EEES16_NST_INS5_IJS17_NSA_ILi32EEEEEENS5_IJS20_SC_EEEEEEENS4_39AutoVectorizingCopyWithAssumedAlignmentILi128EEENS4_14SM90_TMA_STOREES24_S26_S26_EEEvvEEEEvNT_6ParamsE)
	.align		4
        /*000c*/ 	.word	index@(__assertfail)
	.align		4
        /*0010*/ 	.word	0x00000000
	.align		4
        /*0014*/ 	.word	0xfffffffe
	.align		4
        /*0018*/ 	.word	0x00000000
	.align		4
        /*001c*/ 	.word	0xfffffffd
	.align		4
        /*0020*/ 	.word	0x00000000
	.align		4
        /*0024*/ 	.word	0xfffffffc


//--------------------- .nv.constant4             --------------------------
	.section	.nv.constant4,"a",@progbits
	.align	8
	.align		8
.nv.constant4:
        /*0000*/ 	.dword	__assertfail
	.align		8
        /*0008*/ 	.dword	__unnamed_1
	.align		8
        /*0010*/ 	.dword	__unnamed_2
	.align		8
        /*0018*/ 	.dword	_ZN40_INTERNAL_5e10b84e_4_k_cu_b52aba79_231064cuda3std3__45__cpo5beginE
	.align		8
        /*0020*/ 	.dword	_ZN40_INTERNAL_5e10b84e_4_k_cu_b52aba79_231064cuda3std3__45__cpo3endE
	.align		8
        /*0028*/ 	.dword	_ZN40_INTERNAL_5e10b84e_4_k_cu_b52aba79_231064cuda3std3__45__cpo6cbeginE
	.align		8
        /*0030*/ 	.dword	_ZN40_INTERNAL_5e10b84e_4_k_cu_b52aba79_231064cuda3std3__45__cpo4cendE
	.align		8
        /*0038*/ 	.dword	_ZN40_INTERNAL_5e10b84e_4_k_cu_b52aba79_231064cuda3std3__442_GLOBAL__N__5e10b84e_4_k_cu_b52aba79_231066ignoreE
	.align		8
        /*0040*/ 	.dword	_ZN40_INTERNAL_5e10b84e_4_k_cu_b52aba79_231064cuda3std3__419piecewise_constructE
	.align		8
        /*0048*/ 	.dword	_ZN40_INTERNAL_5e10b84e_4_k_cu_b52aba79_231064cuda3std3__48in_placeE
	.align		8
        /*0050*/ 	.dword	_ZN40_INTERNAL_5e10b84e_4_k_cu_b52aba79_231064cuda3std6ranges3__45__cpo4swapE
	.align		8
        /*0058*/ 	.dword	_ZN40_INTERNAL_5e10b84e_4_k_cu_b52aba79_231064cuda3std6ranges3__45__cpo9iter_moveE
	.align		8
        /*0060*/ 	.dword	_ZN40_INTERNAL_5e10b84e_4_k_cu_b52aba79_231064cute7productE
	.align		8
        /*0068*/ 	.dword	_ZN40_INTERNAL_5e10b84e_4_k_cu_b52aba79_231064cute1_E
	.align		8
        /*0070*/ 	.dword	$str$25
	.align		8
        /*0078*/ 	.dword	$str$26
	.align		8
        /*0080*/ 	.dword	$str$27
	.align		8
        /*0088*/ 	.dword	$str$28


//--------------------- .text._ZN7cutlass13device_kernelINS_4gemm6kernel13GemmUniversalIN4cute5tupleIJiiiiEEENS1_10collective13CollectiveMmaINS1_35MainloopSm100TmaUmmaWarpSpecializedILi5ELi2ELi3ENS5_IJNS4_1CILi2EEENSA_ILi1EEESC_EEEEENS5_IJNSA_ILi256EEENSA_ILi160EEENSA_ILi64EEEEEENS_10bfloat16_tENS5_IJlSC_lEEESJ_SK_NS4_8TiledMMAINS4_8MMA_AtomIJNS4_26SM100_MMA_F16BF16_2x1SM_SSISJ_SJ_fLi256ELi160ELNS4_4UMMA5MajorE0ELSP_0ELNSO_7ScaleInE0ELSQ_0EEEEEENS4_6LayoutINS5_IJSC_SC_SC_EEENS5_IJNSA_ILi0EEESV_SV_EEEEENS5_IJNS4_10UnderscoreESY_SY_EEEEENS4_18SM100_TMA_2SM_LOADENS4_14ComposedLayoutINS4_7SwizzleILi3ELi4ELi3EEENS4_18smem_ptr_flag_bitsILi16EEENST_INS5_IJNSA_ILi8EEESH_EEENS5_IJSH_SC_EEEEEEEvNS4_8identityES11_S1B_vS1C_EENS_8epilogue10collective18CollectiveEpilogueINS1E_23Sm100TmaWarpSpecializedILi2ELi1ELi160ELb1ELb0EEEJNS5_IJNSA_ILi128EEESG_SH_EEENS5_IJNST_IS1J_SC_EENST_ISG_SC_EEEEESJ_SK_SJ_SK_NS1E_6fusion15FusionCallbacksIS1I_NS1O_17LinearCombinationISJ_fSJ_fLNS_15FloatRoundStyleE2EEES1K_S1N_JEEENS4_5SM1004TMEM4LOAD26SM100_TMEM_LOAD_32dp32b32xENS4_13SM90_TMA_LOADENS12_INS13_ILi2ELi4ELi3EEES16_NST_INS5_IJS17_NSA_ILi32EEEEEENS5_IJS20_SC_EEEEEEENS4_39AutoVectorizingCopyWithAssumedAlignmentILi128EEENS4_14SM90_TMA_STOREES24_S26_S26_EEEvvEEEEvNT_6ParamsE --------------------------
	.section	.text._ZN7cutlass13device_kernelINS_4gemm6kernel13GemmUniversalIN4cute5tupleIJiiiiEEENS1_10collective13CollectiveMmaINS1_35MainloopSm100TmaUmmaWarpSpecializedILi5ELi2ELi3ENS5_IJNS4_1CILi2EEENSA_ILi1EEESC_EEEEENS5_IJNSA_ILi256EEENSA_ILi160EEENSA_ILi64EEEEEENS_10bfloat16_tENS5_IJlSC_lEEESJ_SK_NS4_8TiledMMAINS4_8MMA_AtomIJNS4_26SM100_MMA_F16BF16_2x1SM_SSISJ_SJ_fLi256ELi160ELNS4_4UMMA5MajorE0ELSP_0ELNSO_7ScaleInE0ELSQ_0EEEEEENS4_6LayoutINS5_IJSC_SC_SC_EEENS5_IJNSA_ILi0EEESV_SV_EEEEENS5_IJNS4_10UnderscoreESY_SY_EEEEENS4_18SM100_TMA_2SM_LOADENS4_14ComposedLayoutINS4_7SwizzleILi3ELi4ELi3EEENS4_18smem_ptr_flag_bitsILi16EEENST_INS5_IJNSA_ILi8EEESH_EEENS5_IJSH_SC_EEEEEEEvNS4_8identityES11_S1B_vS1C_EENS_8epilogue10collective18CollectiveEpilogueINS1E_23Sm100TmaWarpSpecializedILi2ELi1ELi160ELb1ELb0EEEJNS5_IJNSA_ILi128EEESG_SH_EEENS5_IJNST_IS1J_SC_EENST_ISG_SC_EEEEESJ_SK_SJ_SK_NS1E_6fusion15FusionCallbacksIS1I_NS1O_17LinearCombinationISJ_fSJ_fLNS_15FloatRoundStyleE2EEES1K_S1N_JEEENS4_5SM1004TMEM4LOAD26SM100_TMEM_LOAD_32dp32b32xENS4_13SM90_TMA_LOADENS12_INS13_ILi2ELi4ELi3EEES16_NST_INS5_IJS17_NSA_ILi32EEEEEENS5_IJS20_SC_EEEEEEENS4_39AutoVectorizingCopyWithAssumedAlignmentILi128EEENS4_14SM90_TMA_STOREES24_S26_S26_EEEvvEEEEvNT_6ParamsE,"ax",@progbits
	.align	128
.text._ZN7cutlass13device_kernelINS_4gemm6kernel13GemmUniversalIN4cute5tupleIJiiiiEEENS1_10collective13CollectiveMmaINS1_35MainloopSm100TmaUmmaWarpSpecializedILi5ELi2ELi3ENS5_IJNS4_1CILi2EEENSA_ILi1EEESC_EEEEENS5_IJNSA_ILi256EEENSA_ILi160EEENSA_ILi64EEEEEENS_10bfloat16_tENS5_IJlSC_lEEESJ_SK_NS4_8TiledMMAINS4_8MMA_AtomIJNS4_26SM100_MMA_F16BF16_2x1SM_SSISJ_SJ_fLi256ELi160ELNS4_4UMMA5MajorE0ELSP_0ELNSO_7ScaleInE0ELSQ_0EEEEEENS4_6LayoutINS5_IJSC_SC_SC_EEENS5_IJNSA_ILi0EEESV_SV_EEEEENS5_IJNS4_10UnderscoreESY_SY_EEEEENS4_18SM100_TMA_2SM_LOADENS4_14ComposedLayoutINS4_7SwizzleILi3ELi4ELi3EEENS4_18smem_ptr_flag_bitsILi16EEENST_INS5_IJNSA_ILi8EEESH_EEENS5_IJSH_SC_EEEEEEEvNS4_8identityES11_S1B_vS1C_EENS_8epilogue10collective18CollectiveEpilogueINS1E_23Sm100TmaWarpSpecializedILi2ELi1ELi160ELb1ELb0EEEJNS5_IJNSA_ILi128EEESG_SH_EEENS5_IJNST_IS1J_SC_EENST_ISG_SC_EEEEESJ_SK_SJ_SK_NS1E_6fusion15FusionCallbacksIS1I_NS1O_17LinearCombinationISJ_fSJ_fLNS_15FloatRoundStyleE2EEES1K_S1N_JEEENS4_5SM1004TMEM4LOAD26SM100_TMEM_LOAD_32dp32b32xENS4_13SM90_TMA_LOADENS12_INS13_ILi2ELi4ELi3EEES16_NST_INS5_IJS17_NSA_ILi32EEEEEENS5_IJS20_SC_EEEEEEENS4_39AutoVectorizingCopyWithAssumedAlignmentILi128EEENS4_14SM90_TMA_STOREES24_S26_S26_EEEvvEEEEvNT_6ParamsE:
        .type           _ZN7cutlass13device_kernelINS_4gemm6kernel13GemmUniversalIN4cute5tupleIJiiiiEEENS1_10collective13CollectiveMmaINS1_35MainloopSm100TmaUmmaWarpSpecializedILi5ELi2ELi3ENS5_IJNS4_1CILi2EEENSA_ILi1EEESC_EEEEENS5_IJNSA_ILi256EEENSA_ILi160EEENSA_ILi64EEEEEENS_10bfloat16_tENS5_IJlSC_lEEESJ_SK_NS4_8TiledMMAINS4_8MMA_AtomIJNS4_26SM100_MMA_F16BF16_2x1SM_SSISJ_SJ_fLi256ELi160ELNS4_4UMMA5MajorE0ELSP_0ELNSO_7ScaleInE0ELSQ_0EEEEEENS4_6LayoutINS5_IJSC_SC_SC_EEENS5_IJNSA_ILi0EEESV_SV_EEEEENS5_IJNS4_10UnderscoreESY_SY_EEEEENS4_18SM100_TMA_2SM_LOADENS4_14ComposedLayoutINS4_7SwizzleILi3ELi4ELi3EEENS4_18smem_ptr_flag_bitsILi16EEENST_INS5_IJNSA_ILi8EEESH_EEENS5_IJSH_SC_EEEEEEEvNS4_8identityES11_S1B_vS1C_EENS_8epilogue10collective18CollectiveEpilogueINS1E_23Sm100TmaWarpSpecializedILi2ELi1ELi160ELb1ELb0EEEJNS5_IJNSA_ILi128EEESG_SH_EEENS5_IJNST_IS1J_SC_EENST_ISG_SC_EEEEESJ_SK_SJ_SK_NS1E_6fusion15FusionCallbacksIS1I_NS1O_17LinearCombinationISJ_fSJ_fLNS_15FloatRoundStyleE2EEES1K_S1N_JEEENS4_5SM1004TMEM4LOAD26SM100_TMEM_LOAD_32dp32b32xENS4_13SM90_TMA_LOADENS12_INS13_ILi2ELi4ELi3EEES16_NST_INS5_IJS17_NSA_ILi32EEEEEENS5_IJS20_SC_EEEEEEENS4_39AutoVectorizingCopyWithAssumedAlignmentILi128EEENS4_14SM90_TMA_STOREES24_S26_S26_EEEvvEEEEvNT_6ParamsE,@function
        .size           _ZN7cutlass13device_kernelINS_4gemm6kernel13GemmUniversalIN4cute5tupleIJiiiiEEENS1_10collective13CollectiveMmaINS1_35MainloopSm100TmaUmmaWarpSpecializedILi5ELi2ELi3ENS5_IJNS4_1CILi2EEENSA_ILi1EEESC_EEEEENS5_IJNSA_ILi256EEENSA_ILi160EEENSA_ILi64EEEEEENS_10bfloat16_tENS5_IJlSC_lEEESJ_SK_NS4_8TiledMMAINS4_8MMA_AtomIJNS4_26SM100_MMA_F16BF16_2x1SM_SSISJ_SJ_fLi256ELi160ELNS4_4UMMA5MajorE0ELSP_0ELNSO_7ScaleInE0ELSQ_0EEEEEENS4_6LayoutINS5_IJSC_SC_SC_EEENS5_IJNSA_ILi0EEESV_SV_EEEEENS5_IJNS4_10UnderscoreESY_SY_EEEEENS4_18SM100_TMA_2SM_LOADENS4_14ComposedLayoutINS4_7SwizzleILi3ELi4ELi3EEENS4_18smem_ptr_flag_bitsILi16EEENST_INS5_IJNSA_ILi8EEESH_EEENS5_IJSH_SC_EEEEEEEvNS4_8identityES11_S1B_vS1C_EENS_8epilogue10collective18CollectiveEpilogueINS1E_23Sm100TmaWarpSpecializedILi2ELi1ELi160ELb1ELb0EEEJNS5_IJNSA_ILi128EEESG_SH_EEENS5_IJNST_IS1J_SC_EENST_ISG_SC_EEEEESJ_SK_SJ_SK_NS1E_6fusion15FusionCallbacksIS1I_NS1O_17LinearCombinationISJ_fSJ_fLNS_15FloatRoundStyleE2EEES1K_S1N_JEEENS4_5SM1004TMEM4LOAD26SM100_TMEM_LOAD_32dp32b32xENS4_13SM90_TMA_LOADENS12_INS13_ILi2ELi4ELi3EEES16_NST_INS5_IJS17_NSA_ILi32EEEEEENS5_IJS20_SC_EEEEEEENS4_39AutoVectorizingCopyWithAssumedAlignmentILi128EEENS4_14SM90_TMA_STOREES24_S26_S26_EEEvvEEEEvNT_6ParamsE,(.L_x_163 - _ZN7cutlass13device_kernelINS_4gemm6kernel13GemmUniversalIN4cute5tupleIJiiiiEEENS1_10collective13CollectiveMmaINS1_35MainloopSm100TmaUmmaWarpSpecializedILi5ELi2ELi3ENS5_IJNS4_1CILi2EEENSA_ILi1EEESC_EEEEENS5_IJNSA_ILi256EEENSA_ILi160EEENSA_ILi64EEEEEENS_10bfloat16_tENS5_IJlSC_lEEESJ_SK_NS4_8TiledMMAINS4_8MMA_AtomIJNS4_26SM100_MMA_F16BF16_2x1SM_SSISJ_SJ_fLi256ELi160ELNS4_4UMMA5MajorE0ELSP_0ELNSO_7ScaleInE0ELSQ_0EEEEEENS4_6LayoutINS5_IJSC_SC_SC_EEENS5_IJNSA_ILi0EEESV_SV_EEEEENS5_IJNS4_10UnderscoreESY_SY_EEEEENS4_18SM100_TMA_2SM_LOADENS4_14ComposedLayoutINS4_7SwizzleILi3ELi4ELi3EEENS4_18smem_ptr_flag_bitsILi16EEENST_INS5_IJNSA_ILi8EEESH_EEENS5_IJSH_SC_EEEEEEEvNS4_8identityES11_S1B_vS1C_EENS_8epilogue10collective18CollectiveEpilogueINS1E_23Sm100TmaWarpSpecializedILi2ELi1ELi160ELb1ELb0EEEJNS5_IJNSA_ILi128EEESG_SH_EEENS5_IJNST_IS1J_SC_EENST_ISG_SC_EEEEESJ_SK_SJ_SK_NS1E_6fusion15FusionCallbacksIS1I_NS1O_17LinearCombinationISJ_fSJ_fLNS_15FloatRoundStyleE2EEES1K_S1N_JEEENS4_5SM1004TMEM4LOAD26SM100_TMEM_LOAD_32dp32b32xENS4_13SM90_TMA_LOADENS12_INS13_ILi2ELi4ELi3EEES16_NST_INS5_IJS17_NSA_ILi32EEEEEENS5_IJS20_SC_EEEEEEENS4_39AutoVectorizingCopyWithAssumedAlignmentILi128EEENS4_14SM90_TMA_STOREES24_S26_S26_EEEvvEEEEvNT_6ParamsE)
        .other          _ZN7cutlass13device_kernelINS_4gemm6kernel13GemmUniversalIN4cute5tupleIJiiiiEEENS1_10collective13CollectiveMmaINS1_35MainloopSm100TmaUmmaWarpSpecializedILi5ELi2ELi3ENS5_IJNS4_1CILi2EEENSA_ILi1EEESC_EEEEENS5_IJNSA_ILi256EEENSA_ILi160EEENSA_ILi64EEEEEENS_10bfloat16_tENS5_IJlSC_lEEESJ_SK_NS4_8TiledMMAINS4_8MMA_AtomIJNS4_26SM100_MMA_F16BF16_2x1SM_SSISJ_SJ_fLi256ELi160ELNS4_4UMMA5MajorE0ELSP_0ELNSO_7ScaleInE0ELSQ_0EEEEEENS4_6LayoutINS5_IJSC_SC_SC_EEENS5_IJNSA_ILi0EEESV_SV_EEEEENS5_IJNS4_10UnderscoreESY_SY_EEEEENS4_18SM100_TMA_2SM_LOADENS4_14ComposedLayoutINS4_7SwizzleILi3ELi4ELi3EEENS4_18smem_ptr_flag_bitsILi16EEENST_INS5_IJNSA_ILi8EEESH_EEENS5_IJSH_SC_EEEEEEEvNS4_8identityES11_S1B_vS1C_EENS_8epilogue10collective18CollectiveEpilogueINS1E_23Sm100TmaWarpSpecializedILi2ELi1ELi160ELb1ELb0EEEJNS5_IJNSA_ILi128EEESG_SH_EEENS5_IJNST_IS1J_SC_EENST_ISG_SC_EEEEESJ_SK_SJ_SK_NS1E_6fusion15FusionCallbacksIS1I_NS1O_17LinearCombinationISJ_fSJ_fLNS_15FloatRoundStyleE2EEES1K_S1N_JEEENS4_5SM1004TMEM4LOAD26SM100_TMEM_LOAD_32dp32b32xENS4_13SM90_TMA_LOADENS12_INS13_ILi2ELi4ELi3EEES16_NST_INS5_IJS17_NSA_ILi32EEEEEENS5_IJS20_SC_EEEEEEENS4_39AutoVectorizingCopyWithAssumedAlignmentILi128EEENS4_14SM90_TMA_STOREES24_S26_S26_EEEvvEEEEvNT_6ParamsE,@"STO_CUDA_ENTRY STV_DEFAULT"
_ZN7cutlass13device_kernelINS_4gemm6kernel13GemmUniversalIN4cute5tupleIJiiiiEEENS1_10collective13CollectiveMmaINS1_35MainloopSm100TmaUmmaWarpSpecializedILi5ELi2ELi3ENS5_IJNS4_1CILi2EEENSA_ILi1EEESC_EEEEENS5_IJNSA_ILi256EEENSA_ILi160EEENSA_ILi64EEEEEENS_10bfloat16_tENS5_IJlSC_lEEESJ_SK_NS4_8TiledMMAINS4_8MMA_AtomIJNS4_26SM100_MMA_F16BF16_2x1SM_SSISJ_SJ_fLi256ELi160ELNS4_4UMMA5MajorE0ELSP_0ELNSO_7ScaleInE0ELSQ_0EEEEEENS4_6LayoutINS5_IJSC_SC_SC_EEENS5_IJNSA_ILi0EEESV_SV_EEEEENS5_IJNS4_10UnderscoreESY_SY_EEEEENS4_18SM100_TMA_2SM_LOADENS4_14ComposedLayoutINS4_7SwizzleILi3ELi4ELi3EEENS4_18smem_ptr_flag_bitsILi16EEENST_INS5_IJNSA_ILi8EEESH_EEENS5_IJSH_SC_EEEEEEEvNS4_8identityES11_S1B_vS1C_EENS_8epilogue10collective18CollectiveEpilogueINS1E_23Sm100TmaWarpSpecializedILi2ELi1ELi160ELb1ELb0EEEJNS5_IJNSA_ILi128EEESG_SH_EEENS5_IJNST_IS1J_SC_EENST_ISG_SC_EEEEESJ_SK_SJ_SK_NS1E_6fusion15FusionCallbacksIS1I_NS1O_17LinearCombinationISJ_fSJ_fLNS_15FloatRoundStyleE2EEES1K_S1N_JEEENS4_5SM1004TMEM4LOAD26SM100_TMEM_LOAD_32dp32b32xENS4_13SM90_TMA_LOADENS12_INS13_ILi2ELi4ELi3EEES16_NST_INS5_IJS17_NSA_ILi32EEEEEENS5_IJS20_SC_EEEEEEENS4_39AutoVectorizingCopyWithAssumedAlignmentILi128EEENS4_14SM90_TMA_STOREES24_S26_S26_EEEvvEEEEvNT_6ParamsE:
[----:B------:R-:W1:Y:S01]  /*0000*/  LDC R1, c[0x0][0x37c] ;  /* 0x0000df00ff017b82 */ /* 0x000e620000000800 */
[----:B------:R-:W2:Y:S01]  /*0010*/  S2R R6, SR_TID.X ;  /* 0x0000000000067919 */ /* 0x000ea20000002100 */
[----:B------:R-:W3:Y:S01]  /*0020*/  LDCU.64 UR8, c[0x0][0x890] ;  /* 0x00011200ff0877ac */ /* 0x000ee20008000a00 */
[----:B-1----:R-:W-:-:S05]  /*0030*/  VIADD R1, R1, 0xffffffb0 ;  /* 0xffffffb001017836 */ /* 0x002fca0000000000 */
[----:B------:R-:W1:Y:S01]  /*0040*/  S2UR UR15, SR_CgaCtaId ;  /* 0x00000000000f79c3 */ /* 0x000e620000008800 */
[----:B------:R-:W-:Y:S01]  /*0050*/  ELECT P1, URZ, PT ;  /* 0x0000000000ff782f */ /* 0x000fe20003820000 */
[----:B---3--:R-:W-:-:S04]  /*0060*/  UISETP.NE.U32.AND UP0, UPT, UR8, URZ, UPT ;  /* 0x000000ff0800728c */ /* 0x008fc8000bf05070 */
[----:B------:R-:W-:Y:S02]  /*0070*/  UISETP.NE.AND.EX UP0, UPT, UR9, URZ, UPT, UP0 ;  /* 0x000000ff0900728c */ /* 0x000fe4000bf05300 */
[----:B-1----:R-:W-:Y:S02]  /*0080*/  ULOP3.LUT UR48, UR15, 0x1, URZ, 0xc0, !UPT ;  /* 0x000000010f307892 */ /* 0x002fe4000f8ec0ff */
[----:B------:R-:W-:Y:S01]  /*0090*/  ULOP3.LUT UR45, UR15, 0x1, URZ, 0x3c, !UPT ;  /* 0x000000010f2d7892 */ /* 0x000fe2000f8e3cff */
[----:B--2---:R-:W-:-:S05]  /*00a0*/  SHF.R.U32.HI R2, RZ, 0x5, R6 ;  /* 0x00000005ff027819 */ /* 0x004fca0000011606 */
[----:B------:R-:W1:Y:S02]  /*00b0*/  SHFL.IDX PT, R0, R2, RZ, 0x1f ;  /* 0x00001fff02007589 */ /* 0x000e6400000e0000 */
[----:B-1----:R-:W-:Y:S02]  /*00c0*/  R2UR UR14, R0 ;  /* 0x00000000000e72ca */ /* 0x002fe400000e0000 */
[----:B------:R-:W-:-:S05]  /*00d0*/  PRMT R0, RZ, 0x7610, R0 ;  /* 0x00007610ff007816 */ /* 0x000fca0000000000 */
[----:B------:R1:W-:Y:S01]  /*00e0*/  STL.S16 [R1+0x44], R0 ;  /* 0x0000440001007387 */ /* 0x0003e20000100600 */
[----:B------:R-:W-:Y:S07]  /*00f0*/  BRA.U UP0, `(.L_x_0) ;  /* 0x0000000100387547 */ /* 0x000fee000b800000 */
[----:B------:R-:W2:Y:S02]  /*0100*/  LDCU.64 UR4, c[0x0][0x888] ;  /* 0x00011100ff0477ac */ /* 0x000ea40008000a00 */
[----:B--2---:R-:W-:-:S04]  /*0110*/  UISETP.NE.U32.AND UP0, UPT, UR4, URZ, UPT ;  /* 0x000000ff0400728c */ /* 0x004fc8000bf05070 */
[----:B------:R-:W-:-:S09]  /*0120*/  UISETP.NE.AND.EX UP0, UPT, UR5, URZ, UPT, UP0 ;  /* 0x000000ff0500728c */ /* 0x000fd2000bf05300 */
[----:B------:R-:W-:Y:S05]  /*0130*/  BRA.U !UP0, `(.L_x_1) ;  /* 0x0000000108187547 */ /* 0x000fea000b800000 */
[----:B------:R-:W2:Y:S01]  /*0140*/  LDC.64 R4, c[0x0][0x888] ;  /* 0x00022200ff047b82 */ /* 0x000ea20000000a00 */
[----:B------:R-:W2:Y:S02]  /*0150*/  LDCU.64 UR4, c[0x0][0x358] ;  /* 0x00006b00ff0477ac */ /* 0x000ea40008000a00 */
[----:B--2---:R2:W5:Y:S01]  /*0160*/  LDG.E R157, desc[UR4][R4.64] ;  /* 0x00000004049d7981 */ /* 0x004562000c1e1900 */
[----:B-1----:R-:W-:-:S05]  /*0170*/  HFMA2 R0, -RZ, RZ, 0, 5.9604644775390625e-08 ;  /* 0x00000001ff007431 */ /* 0x002fca00000001ff */
[----:B------:R2:W-:Y:S01]  /*0180*/  STL.S16 [R1+0x44], R0 ;  /* 0x0000440001007387 */ /* 0x0005e20000100600 */
[----:B------:R-:W-:Y:S05]  /*0190*/  BRA `(.L_x_0) ;  /* 0x0000000000107947 */ /* 0x000fea0003800000 */
.L_x_1:
[----:B-1----:R-:W-:Y:S01]  /*01a0*/  HFMA2 R0, -RZ, RZ, 0, 5.9604644775390625e-08 ;  /* 0x00000001ff007431 */ /* 0x002fe200000001ff */
[----:B------:R-:W1:Y:S04]  /*01b0*/  LDCU UR4, c[0x0][0x880] ;  /* 0x00011000ff0477ac */ /* 0x000e680008000800 */
[----:B------:R3:W-:Y:S01]  /*01c0*/  STL.S16 [R1+0x44], R0 ;  /* 0x0000440001007387 */ /* 0x0007e20000100600 */
[----:B-1----:R-:W-:-:S07]  /*01d0*/  MOV R157, UR4 ;  /* 0x00000004009d7c02 */ /* 0x002fce0008000f00 */
.L_x_0:
[----:B------:R-:W4:Y:S02]  /*01e0*/  LDCU.64 UR4, c[0x0][0x8b0] ;  /* 0x00011600ff0477ac */ /* 0x000f240008000a00 */
[----:B----4-:R-:W-:-:S04]  /*01f0*/  UISETP.NE.U32.AND UP0, UPT, UR4, URZ, UPT ;  /* 0x000000ff0400728c */ /* 0x010fc8000bf05070 */
[----:B------:R-:W-:-:S09]  /*0200*/  UISETP.NE.AND.EX UP0, UPT, UR5, URZ, UPT, UP0 ;  /* 0x000000ff0500728c */ /* 0x000fd2000bf05300 */
[----:B------:R-:W-:Y:S05]  /*0210*/  BRA.U UP0, `(.L_x_2) ;  /* 0x0000000100287547 */ /* 0x000fea000b800000 */
[----:B------:R-:W4:Y:S02]  /*0220*/  LDCU.64 UR4, c[0x0][0x8a8] ;  /* 0x00011500ff0477ac */ /* 0x000f240008000a00 */
[----:B----4-:R-:W-:-:S04]  /*0230*/  UISETP.NE.U32.AND UP0, UPT, UR4, URZ, UPT ;  /* 0x000000ff0400728c */ /* 0x010fc8000bf05070 */
[----:B------:R-:W-:-:S09]  /*0240*/  UISETP.NE.AND.EX UP0, UPT, UR5, URZ, UPT, UP0 ;  /* 0x000000ff0500728c */ /* 0x000fd2000bf05300 */
[----:B------:R-:W-:Y:S05]  /*0250*/  BRA.U !UP0, `(.L_x_3) ;  /* 0x0000000108107547 */ /* 0x000fea000b800000 */
[----:B--2---:R-:W2:Y:S01]  /*0260*/  LDC.64 R4, c[0x0][0x8a8] ;  /* 0x00022a00ff047b82 */ /* 0x004ea20000000a00 */
[----:B------:R-:W2:Y:S02]  /*0270*/  LDCU.64 UR4, c[0x0][0x358] ;  /* 0x00006b00ff0477ac */ /* 0x000ea40008000a00 */
[----:B--2---:R4:W5:Y:S01]  /*0280*/  LDG.E R155, desc[UR4][R4.64] ;  /* 0x00000004049b7981 */ /* 0x004962000c1e1900 */
[----:B------:R-:W-:Y:S05]  /*0290*/  BRA `(.L_x_2) ;  /* 0x0000000000087947 */ /* 0x000fea0003800000 */
.L_x_3:
[----:B------:R-:W4:Y:S02]  /*02a0*/  LDCU UR4, c[0x0][0x8a0] ;  /* 0x00011400ff0477ac */ /* 0x000f240008000800 */
[----:B----4-:R-:W-:Y:S02]  /*02b0*/  MOV R155, UR4 ;  /* 0x00000004009b7c02 */ /* 0x010fe40008000f00 */
.L_x_2:
[----:B-123--:R-:W-:Y:S01]  /*02c0*/  IMAD.U32 R0, RZ, RZ, UR14 ;  /* 0x0000000eff007e24 */ /* 0x00efe2000f8e00ff */
[----:B------:R-:W-:Y:S04]  /*02d0*/  BSSY.RECONVERGENT B0, `(.L_x_4) ;  /* 0x000000c000007945 */ /* 0x000fe80003800200 */
[C---:B------:R-:W-:Y:S02]  /*02e0*/  ISETP.NE.OR P2, PT, R0.reuse, 0x1, !P1 ;  /* 0x000000010000780c */ /* 0x040fe40004f45670 */
[----:B------:R-:W-:-:S11]  /*02f0*/  ISETP.NE.OR P0, PT, R0, 0x3, !P1 ;  /* 0x000000030000780c */ /* 0x000fd60004f05670 */
[----:B------:R-:W-:Y:S05]  /*0300*/  @P2 BRA `(.L_x_5) ;  /* 0x0000000000202947 */ /* 0x000fea0003800000 */
[----:B------:R-:W1:Y:S02]  /*0310*/  LDCU.64 UR4, c[0x0][0x348] ;  /* 0x00006900ff0477ac */ /* 0x000e640008000a00 */
[----:B-1----:R-:W-:Y:S02]  /*0320*/  UIADD3 UR6, UP1, UPT, UR4, 0x80, URZ ;  /* 0x0000008004067890 */ /* 0x002fe4000ff3e0ff */
[----:B------:R-:W-:Y:S02]  /*0330*/  UIADD3 UR4, UP0, UPT, UR4, 0x180, URZ ;  /* 0x0000018004047890 */ /* 0x000fe4000ff1e0ff */
[----:B------:R-:W-:Y:S02]  /*0340*/  UIADD3.X UR7, UPT, UPT, URZ, UR5, URZ, UP1, !UPT ;  /* 0x00000005ff077290 */ /* 0x000fe40008ffe4ff */
[----:B------:R-:W-:-:S07]  /*0350*/  UIADD3.X UR5, UPT, UPT, URZ, UR5, URZ, UP0, !UPT ;  /* 0x00000005ff057290 */ /* 0x000fce00087fe4ff */
[----:B------:R1:W-:Y:S02]  /*0360*/  UTMACCTL.PF [UR6] ;  /* 0x00000000060079b9 */ /* 0x0003e40008040000 */
[----:B------:R1:W-:Y:S02]  /*0370*/  UTMACCTL.PF [UR4] ;  /* 0x00000000040079b9 */ /* 0x0003e40008040000 */
[----:B-1----:R-:W-:Y:S01]  /*0380*/  NOP ;  /* 0x0000000000007918 */ /* 0x002fe20000000000 */
.L_x_5:
[----:B------:R-:W-:Y:S05]  /*0390*/  BSYNC.RECONVERGENT B0 ;  /* 0x0000000000007941 */ /* 0x000fea0003800200 */
.L_x_4:
[----:B------:R-:W-:Y:S04]  /*03a0*/  BSSY.RECONVERGENT B0, `(.L_x_6) ;  /* 0x000000a000007945 */ /* 0x000fe80003800200 */
        /* <DEDUP_REMOVED lines=9> */
.L_x_7:
[----:B------:R-:W-:Y:S05]  /*0440*/  BSYNC.RECONVERGENT B0 ;  /* 0x0000000000007941 */ /* 0x000fea0003800200 */
.L_x_6:
[----:B------:R-:W1:Y:S01]  /*0450*/  LDCU.64 UR4, c[0x0][0x888] ;  /* 0x00011100ff0477ac */ /* 0x000e620008000a00 */
[----:B------:R-:W-:Y:S02]  /*0460*/  UISETP.EQ.U32.AND UP1, UPT, UR8, URZ, UPT ;  /* 0x000000ff0800728c */ /* 0x000fe4000bf22070 */
[----:B------:R-:W-:Y:S02]  /*0470*/  UPLOP3.LUT UP4, UPT, UPT, UPT, UPT, 0x80, 0x8 ;  /* 0x000000000008789c */ /* 0x000fe40003f8f070 */
[----:B-1----:R-:W-:-:S04]  /*0480*/  UISETP.NE.U32.AND UP0, UPT, UR4, URZ, UPT ;  /* 0x000000ff0400728c */ /* 0x002fc8000bf05070 */
[----:B------:R-:W-:-:S04]  /*0490*/  UISETP.NE.AND.EX UP2, UPT, UR5, URZ, UPT, UP0 ;  /* 0x000000ff0500728c */ /* 0x000fc8000bf45300 */
[----:B------:R-:W-:-:S04]  /*04a0*/  UISETP.EQ.OR.EX UP3, UPT, UR9, URZ, !UP2, UP1 ;  /* 0x000000ff0900728c */ /* 0x000fc8000d762710 */
[----:B------:R-:W-:-:S06]  /*04b0*/  UP2UR UR4, UPR, URZ, 0x8 ;  /* 0x00000008ff047883 */ /* 0x000fcc0008000000 */
[----:B------:R-:W-:-:S05]  /*04c0*/  MOV R0, UR4 ;  /* 0x0000000400007c02 */ /* 0x000fca0008000f00 */
[----:B------:R1:W-:Y:S01]  /*04d0*/  STL [R1+0x4c], R0 ;  /* 0x00004c0001007387 */ /* 0x0003e20000100800 */
[----:B------:R-:W-:Y:S05]  /*04e0*/  BRA.U !UP3, `(.L_x_8) ;  /* 0x000000010b207547 */ /* 0x000fea000b800000 */
[----:B------:R-:W-:Y:S01]  /*04f0*/  UISETP.NE.U32.AND UP1, UPT, UR8, URZ, UPT ;  /* 0x000000ff0800728c */ /* 0x000fe2000bf25070 */
[----:B-----5:R-:W-:Y:S01]  /*0500*/  FSETP.NEU.AND P0, PT, R157, RZ, PT ;  /* 0x000000ff9d00720b */ /* 0x020fe20003f0d000 */
[----:B------:R-:W-:Y:S02]  /*0510*/  USEL UR4, URZ, 0xffffffff, UP2 ;  /* 0xffffffffff047887 */ /* 0x000fe40009000000 */
[----:B------:R-:W-:-:S10]  /*0520*/  UISETP.NE.AND.EX UP1, UPT, UR9, URZ, UPT, UP1 ;  /* 0x000000ff0900728c */ /* 0x000fd4000bf25310 */
[----:B------:R-:W-:Y:S01]  /*0530*/  VOTEU.ANY UP0, P0 ;  /* 0x0000000000ff7886 */ /* 0x000fe20000000100 */
[----:B------:R-:W-:-:S04]  /*0540*/  @!UP1 USEL UR4, URZ, 0xffffffff, UP0 ;  /* 0xffffffffff049887 */ /* 0x000fc80008000000 */
[----:B------:R-:W-:-:S04]  /*0550*/  ULOP3.LUT UR4, UR4, 0x1, URZ, 0xc0, !UPT ;  /* 0x0000000104047892 */ /* 0x000fc8000f8ec0ff */
[----:B------:R-:W-:-:S11]  /*0560*/  UISETP.NE.U32.AND UP4, UPT, UR4, 0x1, UPT ;  /* 0x000000010400788c */ /* 0x000fd6000bf85070 */
.L_x_8:
[----:B-1----:R-:W1:Y:S01]  /*0570*/  SHFL.IDX PT, R0, R2, RZ, 0x1f ;  /* 0x00001fff02007589 */ /* 0x002e6200000e0000 */
[----:B------:R-:W-:-:S04]  /*0580*/  UISETP.NE.AND UP0, UPT, UR14, 0x2, UPT ;  /* 0x000000020e00788c */ /* 0x000fc8000bf05270 */
[----:B------:R-:W-:Y:S02]  /*0590*/  UISETP.EQ.AND UP1, UPT, UR48, URZ, !UP0 ;  /* 0x000000ff3000728c */ /* 0x000fe4000c722270 */
[----:B------:R-:W-:-:S04]  /*05a0*/  USEL UR53, URZ, 0x1, UP0 ;  /* 0x00000001ff357887 */ /* 0x000fc80008000000 */
[----:B------:R-:W-:Y:S02]  /*05b0*/  PLOP3.LUT P3, PT, P1, PT, UP1, 0x80, 0x8 ;  /* 0x000000000008781c */ /* 0x000fe40000f6f018 */
[----:B-1----:R-:W-:-:S13]  /*05c0*/  ISETP.NE.AND P0, PT, R0, RZ, PT ;  /* 0x000000ff0000720c */ /* 0x002fda0003f05270 */
[----:B------:R-:W-:Y:S05]  /*05d0*/  @P0 BRA `(.L_x_9) ;  /* 0x00000000004c0947 */ /* 0x000fea0003800000 */
[----:B------:R-:W-:Y:S01]  /*05e0*/  UMOV UR4, 0x400 ;  /* 0x0000040000047882 */ /* 0x000fe20000000000 */
[----:B------:R-:W-:Y:S01]  /*05f0*/  UMOV UR6, 0x1 ;  /* 0x0000000100067882 */ /* 0x000fe20000000000 */
[----:B------:R-:W-:Y:S02]  /*0600*/  ULEA UR4, UR15, UR4, 0x18 ;  /* 0x000000040f047291 */ /* 0x000fe4000f8ec0ff */
[----:B------:R-:W-:-:S04]  /*0610*/  UIADD3 UR6, UPT, UPT, -UR6, 0x100000, URZ ;  /* 0x0010000006067890 */ /* 0x000fc8000fffe1ff */
[----:B------:R-:W-:Y:S02]  /*0620*/  USHF.L.U32 UR7, UR6, 0xb, URZ ;  /* 0x0000000b06077899 */ /* 0x000fe400080006ff */
[----:B------:R-:W-:Y:S01]  /*0630*/  USHF.L.U32 UR6, UR6, 0x1, URZ ;  /* 0x0000000106067899 */ /* 0x000fe200080006ff */
[----:B------:R-:W-:Y:S01]  /*0640*/  ELECT P0, URZ, PT ;  /* 0x0000000000ff782f */ /* 0x000fe20003800000 */
[----:B------:R-:W1:Y:S10]  /*0650*/  FENCE.VIEW.ASYNC.S ;  /* 0x00000000000073c6 */ /* 0x000e740000000000 */
[----:B-1----:R1:W2:Y:S01]  /*0660*/  SYNCS.EXCH.64 URZ, [UR4], UR6 ;  /* 0x0000000604ff75b2 */ /* 0x0022a20008000100 */
[----:B------:R1:W3:Y:S01]  /*0670*/  SYNCS.EXCH.64 URZ, [UR4+0x28], UR6 ;  /* 0x0000280604ff75b2 */ /* 0x0002e20008000100 */
[----:B------:R1:W1:Y:S01]  /*0680*/  SYNCS.EXCH.64 URZ, [UR4+0x8], UR6 ;  /* 0x0000080604ff75b2 */ /* 0x0002620008000100 */
[----:B------:R1:W1:Y:S01]  /*0690*/  SYNCS.EXCH.64 URZ, [UR4+0x30], UR6 ;  /* 0x0000300604ff75b2 */ /* 0x0002620008000100 */
[----:B------:R1:W1:Y:S01]  /*06a0*/  SYNCS.EXCH.64 URZ, [UR4+0x10], UR6 ;  /* 0x0000100604ff75b2 */ /* 0x0002620008000100 */
[----:B------:R1:W1:Y:S01]  /*06b0*/  SYNCS.EXCH.64 URZ, [UR4+0x38], UR6 ;  /* 0x0000380604ff75b2 */ /* 0x0002620008000100 */
[----:B------:R1:W1:Y:S01]  /*06c0*/  SYNCS.EXCH.64 URZ, [UR4+0x18], UR6 ;  /* 0x0000180604ff75b2 */ /* 0x0002620008000100 */
[----:B------:R1:W1:Y:S01]  /*06d0*/  SYNCS.EXCH.64 URZ, [UR4+0x40], UR6 ;  /* 0x0000400604ff75b2 */ /* 0x0002620008000100 */
[----:B------:R1:W1:Y:S01]  /*06e0*/  SYNCS.EXCH.64 URZ, [UR4+0x20], UR6 ;  /* 0x0000200604ff75b2 */ /* 0x0002620008000100 */
[----:B------:R1:W1:Y:S01]  /*06f0*/  SYNCS.EXCH.64 URZ, [UR4+0x48], UR6 ;  /* 0x0000480604ff75b2 */ /* 0x0002620008000100 */
[----:B------:R-:W-:Y:S01]  /*0700*/  NOP ;  /* 0x0000000000007918 */ /* 0x000fe20000000000 */
.L_x_9:
[----:B------:R-:W4:Y:S01]  /*0710*/  SHFL.IDX PT, R0, R2, RZ, 0x1f ;  /* 0x00001fff02007589 */ /* 0x000f2200000e0000 */
[----:B------:R-:W-:Y:S01]  /*0720*/  NOP ;  /* 0x0000000000007918 */ /* 0x000fe20000000000 */
[----:B----4-:R-:W-:-:S13]  /*0730*/  ISETP.NE.AND P0, PT, R0, 0x1, PT ;  /* 0x000000010000780c */ /* 0x010fda0003f05270 */
[----:B------:R-:W-:Y:S05]  /*0740*/  @P0 BRA `(.L_x_10) ;  /* 0x0000000000440947 */ /* 0x000fea0003800000 */
[----:B-1----:R-:W-:Y:S01]  /*0750*/  UMOV UR4, 0x400 ;  /* 0x0000040000047882 */ /* 0x002fe20000000000 */
[----:B------:R-:W-:Y:S01]  /*0760*/  UMOV UR8, 0x20 ;  /* 0x0000002000087882 */ /* 0x000fe20000000000 */
[----:B------:R-:W-:Y:S01]  /*0770*/  UMOV UR6, 0x80 ;  /* 0x0000008000067882 */ /* 0x000fe20000000000 */
[----:B------:R-:W-:Y:S02]  /*0780*/  ULEA UR4, UR15, UR4, 0x18 ;  /* 0x000000040f047291 */ /* 0x000fe4000f8ec0ff */
[----:B------:R-:W-:-:S04]  /*0790*/  UIADD3 UR8, UPT, UPT, -UR8, 0x100000, URZ ;  /* 0x0010000008087890 */ /* 0x000fc8000fffe1ff */
[----:B------:R-:W-:Y:S02]  /*07a0*/  USHF.L.U32 UR9, UR8, 0xb, URZ ;  /* 0x0000000b08097899 */ /* 0x000fe400080006ff */
[----:B------:R-:W-:Y:S02]  /*07b0*/  USHF.L.U32 UR8, UR8, 0x1, URZ ;  /* 0x0000000108087899 */ /* 0x000fe400080006ff */
[----:B------:R-:W-:-:S04]  /*07c0*/  UIADD3 UR6, UPT, UPT, -UR6, 0x100000, URZ ;  /* 0x0010000006067890 */ /* 0x000fc8000fffe1ff */
[----:B------:R-:W-:Y:S02]  /*07d0*/  USHF.L.U32 UR7, UR6, 0xb, URZ ;  /* 0x0000000b06077899 */ /* 0x000fe400080006ff */
[----:B------:R-:W-:Y:S01]  /*07e0*/  USHF.L.U32 UR6, UR6, 0x1, URZ ;  /* 0x0000000106067899 */ /* 0x000fe200080006ff */
[----:B------:R-:W-:Y:S01]  /*07f0*/  ELECT P0, URZ, PT ;  /* 0x0000000000ff782f */ /* 0x000fe20003800000 */
[----:B------:R-:W1:Y:S02]  /*0800*/  FENCE.VIEW.ASYNC.S ;  /* 0x00000000000073c6 */ /* 0x000e640000000000 */
[----:B-1----:R4:W1:Y:S08]  /*0810*/  SYNCS.EXCH.64 URZ, [UR4+0x50], UR8 ;  /* 0x0000500804ff75b2 */ /* 0x0028700008000100 */
[----:B------:R4:W1:Y:S01]  /*0820*/  SYNCS.EXCH.64 URZ, [UR4+0x60], UR6 ;  /* 0x0000600604ff75b2 */ /* 0x0008620008000100 */
[----:B------:R4:W1:Y:S01]  /*0830*/  SYNCS.EXCH.64 URZ, [UR4+0x58], UR8 ;  /* 0x0000580804ff75b2 */ /* 0x0008620008000100 */
[----:B------:R4:W1:Y:S02]  /*0840*/  SYNCS.EXCH.64 URZ, [UR4+0x68], UR6 ;  /* 0x0000680604ff75b2 */ /* 0x0008640008000100 */
[----:B----4-:R-:W-:Y:S01]  /*0850*/  NOP ;  /* 0x0000000000007918 */ /* 0x010fe20000000000 */
.L_x_10:
[----:B------:R-:W4:Y:S01]  /*0860*/  SHFL.IDX PT, R0, R2, RZ, 0x1f ;  /* 0x00001fff02007589 */ /* 0x000f2200000e0000 */
[----:B------:R-:W-:Y:S01]  /*0870*/  NOP ;  /* 0x0000000000007918 */ /* 0x000fe20000000000 */
[----:B----4-:R-:W-:-:S13]  /*0880*/  ISETP.NE.AND P0, PT, R0, 0x3, PT ;  /* 0x000000030000780c */ /* 0x010fda0003f05270 */
[----:B------:R-:W-:Y:S05]  /*0890*/  @P0 BRA `(.L_x_11) ;  /* 0x00000000002c0947 */ /* 0x000fea0003800000 */
[----:B-1----:R-:W-:Y:S01]  /*08a0*/  UMOV UR4, 0x400 ;  /* 0x0000040000047882 */ /* 0x002fe20000000000 */
[----:B------:R-:W-:Y:S01]  /*08b0*/  UMOV UR6, 0x20 ;  /* 0x0000002000067882 */ /* 0x000fe20000000000 */
[----:B------:R-:W-:Y:S02]  /*08c0*/  ULEA UR4, UR15, UR4, 0x18 ;  /* 0x000000040f047291 */ /* 0x000fe4000f8ec0ff */
[----:B------:R-:W-:-:S04]  /*08d0*/  UIADD3 UR6, UPT, UPT, -UR6, 0x100000, URZ ;  /* 0x0010000006067890 */ /* 0x000fc8000fffe1ff */
[----:B------:R-:W-:Y:S02]  /*08e0*/  USHF.L.U32 UR7, UR6, 0xb, URZ ;  /* 0x0000000b06077899 */ /* 0x000fe400080006ff */
[----:B------:R-:W-:Y:S01]  /*08f0*/  USHF.L.U32 UR6, UR6, 0x1, URZ ;  /* 0x0000000106067899 */ /* 0x000fe200080006ff */
[----:B------:R-:W-:Y:S01]  /*0900*/  ELECT P0, URZ, PT ;  /* 0x0000000000ff782f */ /* 0x000fe20003800000 */
[----:B------:R-:W1:Y:S10]  /*0910*/  FENCE.VIEW.ASYNC.S ;  /* 0x00000000000073c6 */ /* 0x000e740000000000 */
[----:B-1----:R4:W1:Y:S01]  /*0920*/  SYNCS.EXCH.64 URZ, [UR4+0x70], UR6 ;  /* 0x0000700604ff75b2 */ /* 0x0028620008000100 */
[----:B------:R4:W1:Y:S02]  /*0930*/  SYNCS.EXCH.64 URZ, [UR4+0x78], UR6 ;  /* 0x0000780604ff75b2 */ /* 0x0008640008000100 */
[----:B----4-:R-:W-:Y:S01]  /*0940*/  NOP ;  /* 0x0000000000007918 */ /* 0x010fe20000000000 */
.L_x_11:
[----:B------:R-:W4:Y:S01]  /*0950*/  SHFL.IDX PT, R0, R2, RZ, 0x1f ;  /* 0x00001fff02007589 */ /* 0x000f2200000e0000 */
[----:B------:R-:W-:Y:S01]  /*0960*/  NOP ;  /* 0x0000000000007918 */ /* 0x000fe20000000000 */
[----:B----4-:R-:W-:-:S13]  /*0970*/  ISETP.NE.AND P0, PT, R0, 0x4, PT ;  /* 0x000000040000780c */ /* 0x010fda0003f05270 */
[----:B------:R-:W-:Y:S05]  /*0980*/  @P0 BRA `(.L_x_12) ;  /* 0x0000000000480947 */ /* 0x000fea0003800000 */
[----:B-1----:R-:W-:Y:S01]  /*0990*/  UMOV UR6, 0x1e0 ;  /* 0x000001e000067882 */ /* 0x002fe20000000000 */
[----:B------:R-:W-:Y:S01]  /*09a0*/  UMOV UR4, 0x400 ;  /* 0x0000040000047882 */ /* 0x000fe20000000000 */
[----:B------:R-:W-:Y:S01]  /*09b0*/  USEL UR6, UR6, 0x1a0, UP4 ;  /* 0x000001a006067887 */ /* 0x000fe2000a000000 */
        /* <DEDUP_REMOVED lines=15> */
.L_x_12:
        /* <DEDUP_REMOVED lines=19> */
[----:B------:R4:W1:Y:S01]  /*0be0*/  SYNCS.EXCH.64 URZ, [UR4+0xc0], UR8 ;  /* 0x0000c00804ff75b2 */ /* 0x0008620008000100 */
[----:B------:R4:W1:Y:S01]  /*0bf0*/  SYNCS.EXCH.64 URZ, [UR4+0xb0], UR6 ;  /* 0x0000b00604ff75b2 */ /* 0x0008620008000100 */
[----:B------:R4:W1:Y:S02]  /*0c00*/  SYNCS.EXCH.64 URZ, [UR4+0xc8], UR8 ;  /* 0x0000c80804ff75b2 */ /* 0x0008640008000100 */
[----:B----4-:R-:W-:Y:S01]  /*0c10*/  NOP ;  /* 0x0000000000007918 */ /* 0x010fe20000000000 */
.L_x_13:
[----:B------:R-:W4:Y:S01]  /*0c20*/  SHFL.IDX PT, R0, R2, RZ, 0x1f ;  /* 0x00001fff02007589 */ /* 0x000f2200000e0000 */
[----:B------:R-:W-:Y:S01]  /*0c30*/  ISETP.NE.OR P1, PT, RZ, UR14, !P1 ;  /* 0x0000000eff007c0c */ /* 0x000fe2000cf25670 */
        /* <DEDUP_REMOVED lines=12> */
[----:B------:R4:W1:Y:S01]  /*0d00*/  SYNCS.EXCH.64 URZ, [UR4+0xe0], UR6 ;  /* 0x0000e00604ff75b2 */ /* 0x0008620008000100 */
[----:B------:R4:W1:Y:S01]  /*0d10*/  SYNCS.EXCH.64 URZ, [UR4+0xd8], UR6 ;  /* 0x0000d80604ff75b2 */ /* 0x0008620008000100 */
[----:B------:R4:W1:Y:S02]  /*0d20*/  SYNCS.EXCH.64 URZ, [UR4+0xe8], UR6 ;  /* 0x0000e80604ff75b2 */ /* 0x0008640008000100 */
[----:B----4-:R-:W-:Y:S01]  /*0d30*/  NOP ;  /* 0x0000000000007918 */ /* 0x010fe20000000000 */
.L_x_14:
[----:B------:R-:W-:Y:S01]  /*0d40*/  VOTEU.ALL UP0, P1 ;  /* 0x0000000000ff7886 */ /* 0x000fe20000800000 */
[----:B-1----:R-:W-:Y:S01]  /*0d50*/  UMOV UR4, 0x20 ;  /* 0x0000002000047882 */ /* 0x002fe20000000000 */
[----:B------:R-:W1:Y:S01]  /*0d60*/  LDCU UR7, c[0x0][0x36c] ;  /* 0x00006d80ff0777ac */ /* 0x000e620008000800 */
[----:B------:R-:W-:Y:S01]  /*0d70*/  NOP ;  /* 0x0000000000007918 */ /* 0x000fe20000000000 */
[----:B------:R-:W-:Y:S01]  /*0d80*/  LOP3.LUT R14, R6, 0x1f, RZ, 0xc0, !PT ;  /* 0x0000001f060e7812 */ /* 0x000fe200078ec0ff */
[----:B------:R-:W-:Y:S01]  /*0d90*/  @!UP0 UMOV UR6, 0x400 ;  /* 0x0000040000068882 */ /* 0x000fe20000000000 */
[----:B------:R-:W-:-:S04]  /*0da0*/  @!UP0 UIADD3 UR4, UPT, UPT, -UR4, 0x100000, URZ ;  /* 0x0010000004048890 */ /* 0x000fc8000fffe1ff */
[----:B------:R-:W-:Y:S02]  /*0db0*/  @!UP0 USHF.L.U32 UR5, UR4, 0xb, URZ ;  /* 0x0000000b04058899 */ /* 0x000fe400080006ff */
[----:B------:R-:W-:Y:S02]  /*0dc0*/  @!UP0 USHF.L.U32 UR4, UR4, 0x1, URZ ;  /* 0x0000000104048899 */ /* 0x000fe400080006ff */
[----:B------:R-:W-:Y:S01]  /*0dd0*/  @!UP0 ULEA UR6, UR15, UR6, 0x18 ;  /* 0x000000060f068291 */ /* 0x000fe2000f8ec0ff */
[----:B------:R-:W-:Y:S01]  /*0de0*/  VOTEU.ALL UP0, P1 ;  /* 0x0000000000ff7886 */ /* 0x000fe20000800000 */
[----:B------:R-:W-:Y:S02]  /*0df0*/  UISETP.NE.AND UP5, UPT, UR14, URZ, UPT ;  /* 0x000000ff0e00728c */ /* 0x000fe4000bfa5270 */
[----:B-1----:R-:W-:Y:S01]  /*0e00*/  UISETP.EQ.U32.AND UP6, UPT, UR7, 0x1, UPT ;  /* 0x000000010700788c */ /* 0x002fe2000bfc2070 */
[----:B------:R-:W1:Y:S07]  /*0e10*/  FENCE.VIEW.ASYNC.S ;  /* 0x00000000000073c6 */ /* 0x000e6e0000000000 */
[----:B-1----:R1:W4:Y:S01]  /*0e20*/  @!UP0 SYNCS.EXCH.64 URZ, [UR6+0xf0], UR4 ;  /* 0x0000f00406ff85b2 */ /* 0x0023220008000100 */
[----:B------:R-:W-:Y:S05]  /*0e30*/  BRA.U !UP6, `(.L_x_15) ;  /* 0x000000010e087547 */ /* 0x000fea000b800000 */
[----:B--234-:R-:W-:Y:S01]  /*0e40*/  UCGABAR_ARV ;  /* 0x00000000000079c7 */ /* 0x01cfe20008000000 */
[----:B------:R-:W-:Y:S05]  /*0e50*/  BRA `(.L_x_16) ;  /* 0x0000000000047947 */ /* 0x000fea0003800000 */
.L_x_15:
[----:B--234-:R-:W-:Y:S01]  /*0e60*/  NOP ;  /* 0x0000000000007918 */ /* 0x01cfe20000000000 */
.L_x_16:
[----:B------:R-:W2:Y:S01]  /*0e70*/  S2UR UR23, SR_CTAID.X ;  /* 0x00000000001779c3 */ /* 0x000ea20000002500 */
[----:B------:R-:W-:-:S05]  /*0e80*/  CS2R.32 R3, SR_CgaSize ;  /* 0x0000000000037805 */ /* 0x000fca0000008a00 */
[----:B------:R-:W-:-:S05]  /*0e90*/  IMAD R3, R3, -0xa0, RZ ;  /* 0xffffff6003037824 */ /* 0x000fca00078e02ff */
[----:B-1----:R-:W-:-:S14]  /*0ea0*/  R2UR UR5, R3 ;  /* 0x00000000030572ca */ /* 0x002fdc00000e0000 */
[----:B------:R-:W1:Y:S01]  /*0eb0*/  LDCU UR5, c[0x0][UR5+0x2b0] ;  /* 0x00005600050577ac */ /* 0x000e620008000800 */
[----:B------:R-:W-:Y:S02]  /*0ec0*/  PRMT R7, RZ, 0x7610, R7 ;  /* 0x00007610ff077816 */ /* 0x000fe40000000007 */
[----:B------:R-:W-:Y:S02]  /*0ed0*/  PRMT R8, RZ, 0x7610, R8 ;  /* 0x00007610ff087816 */ /* 0x000fe40000000008 */
[----:B------:R-:W-:-:S05]  /*0ee0*/  CS2R.32 R3, SR_CgaSize ;  /* 0x0000000000037805 */ /* 0x000fca0000008a00 */
[----:B------:R-:W-:-:S05]  /*0ef0*/  IMAD R3, R3, -0xa0, RZ ;  /* 0xffffff6003037824 */ /* 0x000fca00078e02ff */
[----:B------:R-:W-:-:S14]  /*0f00*/  R2UR UR4, R3 ;  /* 0x00000000030472ca */ /* 0x000fdc00000e0000 */
[----:B------:R-:W3:Y:S01]  /*0f10*/  LDCU UR4, c[0x0][UR4+0x2b4] ;  /* 0x00005680040477ac */ /* 0x000ee20008000800 */
[----:B------:R-:W4:Y:S01]  /*0f20*/  S2UR UR7, SR_CTAID.Y ;  /* 0x00000000000779c3 */ /* 0x000f220000002600 */
[----:B------:R-:W3:Y:S01]  /*0f30*/  LDCU UR20, c[0x0][0xb24] ;  /* 0x00016480ff1477ac */ /* 0x000ee20008000800 */
[----:B------:R-:W-:-:S05]  /*0f40*/  CS2R.32 R3, SR_CgaSize ;  /* 0x0000000000037805 */ /* 0x000fca0000008a00 */
[----:B------:R-:W-:-:S05]  /*0f50*/  IMAD R3, R3, -0xa0, RZ ;  /* 0xffffff6003037824 */ /* 0x000fca00078e02ff */
[----:B------:R-:W-:-:S14]  /*0f60*/  R2UR UR60, R3 ;  /* 0x00000000033c72ca */ /* 0x000fdc00000e0000 */
[----:B------:R-:W4:Y:S01]  /*0f70*/  LDCU UR60, c[0x0][UR60+0x2a0] ;  /* 0x000054003c3c77ac */ /* 0x000f220008000800 */
[----:B------:R-:W1:Y:S01]  /*0f80*/  S2UR UR36, SR_CTAID.Z ;  /* 0x00000000002479c3 */ /* 0x000e620000002700 */
[----:B------:R-:W-:-:S05]  /*0f90*/  CS2R.32 R3, SR_CgaSize ;  /* 0x0000000000037805 */ /* 0x000fca0000008a00 */
[----:B------:R-:W-:-:S05]  /*0fa0*/  IMAD R3, R3, -0xa0, RZ ;  /* 0xffffff6003037824 */ /* 0x000fca00078e02ff */
[----:B------:R-:W-:-:S14]  /*0fb0*/  R2UR UR61, R3 ;  /* 0x00000000033d72ca */ /* 0x000fdc00000e0000 */
[----:B------:R-:W4:Y:S01]  /*0fc0*/  LDCU UR61, c[0x0][UR61+0x2a4] ;  /* 0x000054803d3d77ac */ /* 0x000f220008000800 */
[----:B------:R-:W4:Y:S01]  /*0fd0*/  LDCU UR21, c[0x0][0xb24] ;  /* 0x00016480ff1577ac */ /* 0x000f220008000800 */
[----:B--2---:R-:W-:Y:S01]  /*0fe0*/  I2FP.F32.U32 R0, UR23 ;  /* 0x0000001700007c45 */ /* 0x004fe20008201000 */
[----:B------:R-:W2:Y:S04]  /*0ff0*/  LDCU UR25, c[0x0][0xb30] ;  /* 0x00016600ff1977ac */ /* 0x000ea80008000800 */
[----:B-1----:R-:W-:Y:S01]  /*1000*/  FMUL R0, R0, UR5 ;  /* 0x0000000500007c20 */ /* 0x002fe20008400000 */
[----:B---3--:R-:W-:Y:S01]  /*1010*/  UISETP.GE.AND UP1, UPT, UR20, 0x1, UPT ;  /* 0x000000011400788c */ /* 0x008fe2000bf26270 */
[----:B----4-:R-:W-:Y:S02]  /*1020*/  I2FP.F32.U32 R3, UR7 ;  /* 0x0000000700037c45 */ /* 0x010fe40008201000 */
[----:B------:R1:W3:Y:S01]  /*1030*/  F2I.U32.TRUNC.NTZ R2, R0 ;  /* 0x0000000000027305 */ /* 0x0002e2000020f000 */
[----:B------:R-:W-:Y:S01]  /*1040*/  UMOV UR47, UR7 ;  /* 0x00000007002f7c82 */ /* 0x000fe20008000000 */
[----:B------:R-:W-:Y:S01]  /*1050*/  UMOV UR46, UR23 ;  /* 0x00000017002e7c82 */ /* 0x000fe20008000000 */
[----:B-1----:R-:W-:Y:S01]  /*1060*/  FMUL R0, R3, UR4 ;  /* 0x0000000403007c20 */ /* 0x002fe20008400000 */
[----:B---3--:R-:W-:-:S05]  /*1070*/  R2UR UR4, R2 ;  /* 0x00000000020472ca */ /* 0x008fca00000e0000 */
[----:B------:R-:W1:Y:S08]  /*1080*/  F2I.U32.TRUNC.NTZ R0, R0 ;  /* 0x0000000000007305 */ /* 0x000e70000020f000 */
[----:B------:R-:W-:-:S04]  /*1090*/  UIADD3 UR5, UPT, UPT, -UR4, URZ, URZ ;  /* 0x000000ff04057290 */ /* 0x000fc8000fffe1ff */
[----:B------:R-:W-:Y:S01]  /*10a0*/  UIMAD UR60, UR60, UR5, UR23 ;  /* 0x000000053c3c72a4 */ /* 0x000fe2000f8e0217 */
[----:B-1----:R-:W-:-:S13]  /*10b0*/  R2UR UR6, R0 ;  /* 0x00000000000672ca */ /* 0x002fda00000e0000 */
[----:B------:R-:W-:-:S04]  /*10c0*/  UIADD3 UR4, UPT, UPT, -UR6, URZ, URZ ;  /* 0x000000ff06047290 */ /* 0x000fc8000fffe1ff */
[----:B------:R-:W-:Y:S01]  /*10d0*/  UIMAD UR61, UR61, UR4, UR7 ;  /* 0x000000043d3d72a4 */ /* 0x000fe2000f8e0207 */
[----:B--2---:R-:W-:Y:S11]  /*10e0*/  BRA.U UP5, `(.L_x_17) ;  /* 0x0000000105307547 */ /* 0x004ff6000b800000 */
[----:B------:R-:W-:Y:S02]  /*10f0*/  UISETP.NE.AND UP0, UPT, UR61, URZ, UPT ;  /* 0x000000ff3d00728c */ /* 0x000fe4000bf05270 */
[----:B------:R-:W-:Y:S02]  /*1100*/  ULOP3.LUT UR4, UR60, 0xfffffffe, URZ, 0xc0, !UPT ;  /* 0xfffffffe3c047892 */ /* 0x000fe4000f8ec0ff */
[----:B------:R-:W-:Y:S01]  /*1110*/  UISETP.LT.U32.OR UP0, UPT, UR60, 0x2, !UP0 ;  /* 0x000000023c00788c */ /* 0x000fe2000c701470 */
[----:B------:R-:W-:-:S03]  /*1120*/  UMOV UR7, 0x3 ;  /* 0x0000000300077882 */ /* 0x000fc60000000000 */
[----:B------:R-:W-:Y:S02]  /*1130*/  USEL UR6, URZ, 0x1, !UP0 ;  /* 0x00000001ff067887 */ /* 0x000fe4000c000000 */
[----:B------:R-:W-:Y:S02]  /*1140*/  USEL UR5, URZ, 0x2, !UP0 ;  /* 0x00000002ff057887 */ /* 0x000fe4000c000000 */
[----:B------:R-:W-:Y:S02]  /*1150*/  USHF.L.U32 UR4, UR7, UR4, URZ ;  /* 0x0000000407047299 */ /* 0x000fe400080006ff */
[----:B------:R-:W-:-:S04]  /*1160*/  UIADD3 UR5, UPT, UPT, UR6, UR5, URZ ;  /* 0x0000000506057290 */ /* 0x000fc8000fffe0ff */
[----:B------:R-:W-:Y:S02]  /*1170*/  IMAD.U32 R0, RZ, RZ, UR4 ;  /* 0x00000004ff007e24 */ /* 0x000fe4000f8e00ff */
[----:B------:R-:W-:-:S03]  /*1180*/  IMAD.U32 R2, RZ, RZ, UR5 ;  /* 0x00000005ff027e24 */ /* 0x000fc6000f8e00ff */
[----:B------:R-:W-:Y:S02]  /*1190*/  PRMT R8, R0, 0x7610, R8 ;  /* 0x0000761000087816 */ /* 0x000fe40000000008 */
[----:B------:R-:W-:Y:S02]  /*11a0*/  PRMT R7, R2, 0x7610, R7 ;  /* 0x0000761002077816 */ /* 0x000fe40000000007 */
.L_x_17:
[----:B------:R-:W-:Y:S05]  /*11b0*/  BRA.U !UP1, `(.L_x_18) ;  /* 0x0000000109d47547 */ /* 0x000fea000b800000 */
[----:B------:R-:W1:Y:S01]  /*11c0*/  LDCU.128 UR16, c[0x0][0xb10] ;  /* 0x00016200ff1077ac */ /* 0x000e620008000c00 */
[----:B------:R-:W2:Y:S01]  /*11d0*/  LDCU UR6, c[0x0][0x370] ;  /* 0x00006e00ff0677ac */ /* 0x000ea20008000800 */
[----:B------:R-:W3:Y:S01]  /*11e0*/  LDCU UR7, c[0x0][0x374] ;  /* 0x00006e80ff0777ac */ /* 0x000ee20008000800 */
[----:B------:R-:W4:Y:S01]  /*11f0*/  LDCU UR22, c[0x0][0xb0c] ;  /* 0x00016180ff1677ac */ /* 0x000f220008000800 */
[----:B------:R-:W4:Y:S01]  /*1200*/  LDCU UR24, c[0x0][0xb20] ;  /* 0x00016400ff1877ac */ /* 0x000f220008000800 */
[----:B------:R-:W4:Y:S01]  /*1210*/  LDCU.64 UR8, c[0x0][0xb28] ;  /* 0x00016500ff0877ac */ /* 0x000f220008000a00 */
[----:B-1----:R-:W-:Y:S02]  /*1220*/  UISETP.NE.AND UP3, UPT, UR18, 0x1, UPT ;  /* 0x000000011200788c */ /* 0x002fe4000bf65270 */
[----:B---3--:R-:W-:Y:S02]  /*1230*/  UIMAD.WIDE.U32 UR10, UR7, UR19, URZ ;  /* 0x00000013070a72a5 */ /* 0x008fe4000f8e00ff */
[----:B--2---:R-:W-:-:S02]  /*1240*/  UIMAD.WIDE.U32 UR12, UR6, UR16, URZ ;  /* 0x00000010060c72a5 */ /* 0x004fc4000f8e00ff */
[----:B----4-:R-:W-:Y:S02]  /*1250*/  UISETP.NE.AND UP0, UPT, UR22, 0x1, UPT ;  /* 0x000000011600788c */ /* 0x010fe4000bf05270 */
[----:B------:R-:W-:Y:S01]  /*1260*/  UIMAD.WIDE.U32 UR4, UR23, UR16, URZ ;  /* 0x00000010170472a5 */ /* 0x000fe2000f8e00ff */
[----:B------:R-:W-:Y:S02]  /*1270*/  UMOV UR10, UR11 ;  /* 0x0000000b000a7c82 */ /* 0x000fe40008000000 */
[----:B------:R-:W-:Y:S01]  /*1280*/  UMOV UR12, UR13 ;  /* 0x0000000d000c7c82 */ /* 0x000fe20008000000 */
[----:B------:R-:W-:Y:S02]  /*1290*/  @UP3 USHF.R.U32.HI UR7, URZ, UR24, UR10 ;  /* 0x00000018ff073299 */ /* 0x000fe4000801160a */
[----:B------:R-:W-:Y:S01]  /*12a0*/  UISETP.NE.AND UP1, UPT, UR20, 0x1, UPT ;  /* 0x000000011400788c */ /* 0x000fe2000bf25270 */
[----:B------:R-:W-:Y:S02]  /*12b0*/  UMOV UR4, UR5 ;  /* 0x0000000500047c82 */ /* 0x000fe40008000000 */
[----:B------:R-:W-:-:S02]  /*12c0*/  @UP0 USHF.R.U32.HI UR6, URZ, UR17, UR12 ;  /* 0x00000011ff060299 */ /* 0x000fc4000801160c */
[----:B------:R-:W-:Y:S02]  /*12d0*/  USHF.R.U32.HI UR4, URZ, UR17, UR4 ;  /* 0x00000011ff047299 */ /* 0x000fe40008011604 */
[----:B------:R-:W-:Y:S02]  /*12e0*/  UIMAD.WIDE.U32 UR12, UR47, UR19, URZ ;  /* 0x000000132f0c72a5 */ /* 0x000fe4000f8e00ff */
[----:B------:R-:W-:Y:S02]  /*12f0*/  UIMAD.WIDE.U32 UR10, UR7, UR8, URZ ;  /* 0x00000008070a72a5 */ /* 0x000fe4000f8e00ff */
[----:B------:R-:W-:Y:S02]  /*1300*/  UIMAD.WIDE.U32 UR16, UR6, UR8, URZ ;  /* 0x00000008061072a5 */ /* 0x000fe4000f8e00ff */
[----:B------:R-:W-:-:S03]  /*1310*/  USEL UR5, UR23, UR4, !UP0 ;  /* 0x0000000417057287 */ /* 0x000fc6000c000000 */
[----:B------:R-:W-:Y:S01]  /*1320*/  UMOV UR4, UR13 ;  /* 0x0000000d00047c82 */ /* 0x000fe20008000000 */
[----:B------:R-:W-:Y:S01]  /*1330*/  UMOV UR10, UR11 ;  /* 0x0000000b000a7c82 */ /* 0x000fe20008000000 */
[----:B------:R-:W-:Y:S02]  /*1340*/  USHF.R.U32.HI UR4, URZ, UR24, UR4 ;  /* 0x00000018ff047299 */ /* 0x000fe40008011604 */
[----:B------:R-:W-:Y:S01]  /*1350*/  @UP1 USHF.R.U32.HI UR7, URZ, UR9, UR10 ;  /* 0x00000009ff071299 */ /* 0x000fe2000801160a */
[----:B------:R-:W-:Y:S01]  /*1360*/  UMOV UR16, UR17 ;  /* 0x0000001100107c82 */ /* 0x000fe20008000000 */
[----:B------:R-:W-:Y:S02]  /*1370*/  USEL UR4, UR47, UR4, !UP3 ;  /* 0x000000042f047287 */ /* 0x000fe4000d800000 */
[----:B------:R-:W-:Y:S02]  /*1380*/  @UP1 USHF.R.U32.HI UR6, URZ, UR9, UR16 ;  /* 0x00000009ff061299 */ /* 0x000fe40008011610 */
[----:B------:R-:W-:-:S02]  /*1390*/  UIMAD UR7, UR7, UR20, URZ ;  /* 0x00000014070772a4 */ /* 0x000fc4000f8e02ff */
[----:B------:R-:W-:Y:S02]  /*13a0*/  UIMAD UR12, UR6, UR20, URZ ;  /* 0x00000014060c72a4 */ /* 0x000fe4000f8e02ff */
[----:B------:R-:W-:Y:S02]  /*13b0*/  UISETP.GE.AND UP0, UPT, UR4, UR7, UPT ;  /* 0x000000070400728c */ /* 0x000fe4000bf06270 */
[----:B------:R-:W-:Y:S02]  /*13c0*/  UIMAD.WIDE.U32 UR10, UR4, UR8, URZ ;  /* 0x00000008040a72a5 */ /* 0x000fe4000f8e00ff */
[----:B------:R-:W-:Y:S02]  /*13d0*/  UISETP.GE.OR UP0, UPT, UR5, UR12, UP0 ;  /* 0x0000000c0500728c */ /* 0x000fe40008706670 */
[----:B------:R-:W-:Y:S02]  /*13e0*/  UIMAD.WIDE.U32 UR12, UR5, UR8, URZ ;  /* 0x00000008050c72a5 */ /* 0x000fe4000f8e00ff */
[----:B------:R-:W-:Y:S01]  /*13f0*/  UIADD3 UR10, UPT, UPT, -UR4, URZ, URZ ;  /* 0x000000ff040a7290 */ /* 0x000fe2000fffe1ff */
[----:B------:R-:W-:Y:S01]  /*1400*/  UMOV UR8, UR11 ;  /* 0x0000000b00087c82 */ /* 0x000fe20008000000 */
[----:B------:R-:W-:-:S02]  /*1410*/  UIADD3 UR46, UPT, UPT, -UR5, URZ, URZ ;  /* 0x000000ff052e7290 */ /* 0x000fc4000fffe1ff */
[----:B------:R-:W-:-:S03]  /*1420*/  USHF.R.U32.HI UR8, URZ, UR9, UR8 ;  /* 0x00000009ff087299 */ /* 0x000fc60008011608 */
[----:B------:R-:W-:Y:S01]  /*1430*/  @!UP0 UMOV UR7, UR13 ;  /* 0x0000000d00078c82 */ /* 0x000fe20008000000 */
[----:B------:R-:W-:Y:S02]  /*1440*/  UIMAD UR47, UR18, UR10, UR47 ;  /* 0x0000000a122f72a4 */ /* 0x000fe4000f8e022f */
[----:B------:R-:W-:Y:S02]  /*1450*/  USEL UR8, UR4, UR8, !UP1 ;  /* 0x0000000804087287 */ /* 0x000fe4000c800000 */
[----:B------:R-:W-:Y:S02]  /*1460*/  @!UP0 USHF.R.U32.HI UR7, URZ, UR9, UR7 ;  /* 0x00000009ff078299 */ /* 0x000fe40008011607 */
[----:B------:R-:W-:Y:S02]  /*1470*/  UIADD3 UR9, UPT, UPT, -UR8, URZ, URZ ;  /* 0x000000ff08097290 */ /* 0x000fe4000fffe1ff */
[----:B------:R-:W-:Y:S02]  /*1480*/  @!UP0 USEL UR7, UR5, UR7, !UP1 ;  /* 0x0000000705078287 */ /* 0x000fe4000c800000 */
[----:B------:R-:W-:-:S02]  /*1490*/  UIMAD UR9, UR20, UR9, UR4 ;  /* 0x00000009140972a4 */ /* 0x000fc4000f8e0204 */
[----:B------:R-:W-:Y:S02]  /*14a0*/  @!UP0 UIADD3 UR8, UPT, UPT, UR8, -UR7, URZ ;  /* 0x8000000708088290 */ /* 0x000fe4000fffe0ff */
[----:B------:R-:W-:Y:S02]  /*14b0*/  @!UP0 UIMAD UR6, UR9, UR6, UR7 ;  /* 0x00000006090682a4 */ /* 0x000fe4000f8e0207 */
[----:B------:R-:W-:Y:S02]  /*14c0*/  @!UP0 UIMAD UR4, UR8, UR20, UR5 ;  /* 0x00000014080482a4 */ /* 0x000fe4000f8e0205 */
[----:B------:R-:W-:Y:S02]  /*14d0*/  UIMAD UR46, UR22, UR46, UR23 ;  /* 0x0000002e162e72a4 */ /* 0x000fe4000f8e0217 */
[----:B------:R-:W-:Y:S01]  /*14e0*/  UIMAD UR47, UR4, UR18, UR47 ;  /* 0x00000012042f72a4 */ /* 0x000fe2000f8e022f */
[----:B------:R-:W-:Y:S02]  /*14f0*/  @!UP0 UMOV UR5, UR6 ;  /* 0x0000000600058c82 */ /* 0x000fe40008000000 */
[----:B------:R-:W-:-:S12]  /*1500*/  UIMAD UR46, UR5, UR22, UR46 ;  /* 0x00000016052e72a4 */ /* 0x000fd8000f8e022e */
.L_x_18:
[----:B------:R-:W-:Y:S02]  /*1510*/  UISETP.NE.AND UP1, UPT, UR25, 0x1, UPT ;  /* 0x000000011900788c */ /* 0x000fe4000bf25270 */
[----:B------:R-:W-:-:S07]  /*1520*/  UISETP.NE.AND UP0, UPT, UR14, 0x2, UPT ;  /* 0x000000020e00788c */ /* 0x000fce000bf05270 */
[----:B------:R-:W-:Y:S05]  /*1530*/  BRA.U UP1, `(.L_x_19) ;  /* 0x0000000101407547 */ /* 0x000fea000b800000 */
[----:B------:R-:W1:Y:S01]  /*1540*/  LDCU.128 UR8, c[0x0][0xb10] ;  /* 0x00016200ff0877ac */ /* 0x000e620008000c00 */
[----:B------:R-:W2:Y:S01]  /*1550*/  LDCU UR12, c[0x0][0xb0c] ;  /* 0x00016180ff0c77ac */ /* 0x000ea20008000800 */
[----:B------:R-:W3:Y:S01]  /*1560*/  LDCU UR13, c[0x0][0xb20] ;  /* 0x00016400ff0d77ac */ /* 0x000ee20008000800 */
[----:B-1----:R-:W-:Y:S02]  /*1570*/  UIMAD.WIDE.U32 UR4, UR46, UR8, URZ ;  /* 0x000000082e0472a5 */ /* 0x002fe4000f8e00ff */
[----:B------:R-:W-:Y:S02]  /*1580*/  UIMAD.WIDE.U32 UR6, UR47, UR11, URZ ;  /* 0x0000000b2f0672a5 */ /* 0x000fe4000f8e00ff */
[----:B--2---:R-:W-:Y:S02]  /*1590*/  UISETP.NE.AND UP1, UPT, UR12, 0x1, UPT ;  /* 0x000000010c00788c */ /* 0x004fe4000bf25270 */
[----:B------:R-:W-:-:S03]  /*15a0*/  USHF.R.U32.HI UR5, URZ, UR9, UR5 ;  /* 0x00000009ff057299 */ /* 0x000fc60008011605 */
[----:B------:R-:W-:Y:S01]  /*15b0*/  UMOV UR4, UR7 ;  /* 0x0000000700047c82 */ /* 0x000fe20008000000 */
[----:B------:R-:W-:Y:S02]  /*15c0*/  USEL UR5, UR46, UR5, !UP1 ;  /* 0x000000052e057287 */ /* 0x000fe4000c800000 */
[----:B------:R-:W-:Y:S02]  /*15d0*/  UISETP.NE.AND UP1, UPT, UR10, 0x1, UPT ;  /* 0x000000010a00788c */ /* 0x000fe4000bf25270 */
[----:B---3--:R-:W-:-:S04]  /*15e0*/  USHF.R.U32.HI UR4, URZ, UR13, UR4 ;  /* 0x0000000dff047299 */ /* 0x008fc80008011604 */
[----:B------:R-:W-:-:S04]  /*15f0*/  USEL UR4, UR47, UR4, !UP1 ;  /* 0x000000042f047287 */ /* 0x000fc8000c800000 */
[----:B------:R-:W-:Y:S02]  /*1600*/  UIADD3 UR6, UPT, UPT, -UR4, UR5, URZ ;  /* 0x0000000504067290 */ /* 0x000fe4000fffe1ff */
[----:B------:R-:W-:Y:S02]  /*1610*/  UIADD3 UR4, UPT, UPT, UR4, -UR5, URZ ;  /* 0x8000000504047290 */ /* 0x000fe4000fffe0ff */
[----:B------:R-:W-:Y:S02]  /*1620*/  UIMAD UR47, UR6, UR10, UR47 ;  /* 0x0000000a062f72a4 */ /* 0x000fe4000f8e022f */
[----:B------:R-:W-:-:S12]  /*1630*/  UIMAD UR46, UR4, UR12, UR46 ;  /* 0x0000000c042e72a4 */ /* 0x000fd8000f8e022e */
.L_x_19:
[----:B------:R-:W-:Y:S05]  /*1640*/  BRA.U !UP6, `(.L_x_20) ;  /* 0x000000010e0c7547 */ /* 0x000fea000b800000 */
[----:B------:R-:W-:Y:S01]  /*1650*/  UCGABAR_WAIT ;  /* 0x0000000000007dc7 */ /* 0x000fe20008000000 */
[----:B------:R-:W-:Y:S01]  /*1660*/  CCTL.IVALL ;  /* 0x00000000ff00798f */ /* 0x000fe20002000000 */
[----:B------:R-:W-:Y:S05]  /*1670*/  BRA `(.L_x_21) ;  /* 0x0000000000047947 */ /* 0x000fea0003800000 */
.L_x_20:
[----:B------:R-:W-:Y:S06]  /*1680*/  BAR.SYNC.DEFER_BLOCKING 0x0 ;  /* 0x0000000000007b1d */ /* 0x000fec0000010000 */
.L_x_21:
[----:B------:R-:W-:Y:S05]  /*1690*/  BRA.U UP0, `(.L_x_22) ;  /* 0x0000001500007547 */ /* 0x000fea000b800000 */
[----:B------:R-:W1:Y:S01]  /*16a0*/  LDCU UR6, c[0x0][0x38c] ;  /* 0x00007180ff0677ac */ /* 0x000e620008000800 */
[----:B------:R-:W-:Y:S01]  /*16b0*/  PLOP3.LUT P1, PT, PT, PT, UP4, 0x80, 0x8 ;  /* 0x000000000008781c */ /* 0x000fe20003f2f048 */
[----:B------:R-:W-:Y:S01]  /*16c0*/  HFMA2 R12, -RZ, RZ, 0, 0 ;  /* 0x00000000ff0c7431 */ /* 0x000fe200000001ff */
[----:B------:R-:W-:Y:S01]  /*16d0*/  ISETP.NE.AND P2, PT, R14, RZ, P3 ;  /* 0x000000ff0e00720c */ /* 0x000fe20001f45270 */
[----:B------:R-:W-:Y:S01]  /*16e0*/  IMAD.MOV.U32 R0, RZ, RZ, 0x1 ;  /* 0x00000001ff007424 */ /* 0x000fe200078e00ff */
[----:B------:R-:W-:Y:S01]  /*16f0*/  PLOP3.LUT P1, PT, P1, PT, PT, 0x8, 0x80 ;  /* 0x000000000080781c */ /* 0x000fe20000f2e170 */
[----:B------:R-:W-:Y:S01]  /*1700*/  IMAD.MOV.U32 R9, RZ, RZ, RZ ;  /* 0x000000ffff097224 */ /* 0x000fe200078e00ff */
[----:B------:R-:W-:Y:S01]  /*1710*/  MOV R11, 0x1 ;  /* 0x00000001000b7802 */ /* 0x000fe20000000f00 */
[----:B------:R-:W-:Y:S01]  /*1720*/  IMAD.MOV.U32 R10, RZ, RZ, RZ ;  /* 0x000000ffff0a7224 */ /* 0x000fe200078e00ff */
[----:B------:R-:W2:Y:S01]  /*1730*/  LDCU UR39, c[0x0][0x370] ;  /* 0x00006e00ff2777ac */ /* 0x000ea20008000800 */
[----:B------:R-:W-:Y:S01]  /*1740*/  ULOP3.LUT UR48, UR23, 0x1, URZ, 0xc0, !UPT ;  /* 0x0000000117307892 */ /* 0x000fe2000f8ec0ff */
[----:B------:R-:W3:Y:S01]  /*1750*/  LDCU.64 UR26, c[0x0][0x348] ;  /* 0x00006900ff1a77ac */ /* 0x000ee20008000a00 */
[----:B-1----:R-:W-:-:S02]  /*1760*/  UIADD3 UR5, UPT, UPT, UR6, 0x3f, URZ ;  /* 0x0000003f06057890 */ /* 0x002fc4000fffe0ff */
[----:B------:R-:W-:Y:S02]  /*1770*/  UIADD3 UR44, UPT, UPT, UR6, 0x7e, URZ ;  /* 0x0000007e062c7890 */ /* 0x000fe4000fffe0ff */
[----:B------:R-:W-:Y:S02]  /*1780*/  USHF.R.S32.HI UR4, URZ, 0x1f, UR5 ;  /* 0x0000001fff047899 */ /* 0x000fe40008011405 */
[----:B------:R-:W-:Y:S02]  /*1790*/  USHF.L.U32 UR45, UR23, 0x7, URZ ;  /* 0x00000007172d7899 */ /* 0x000fe400080006ff */
[----:B------:R-:W-:Y:S02]  /*17a0*/  ULEA.HI UR4, UR4, UR5, URZ, 0x6 ;  /* 0x0000000504047291 */ /* 0x000fe4000f8f30ff */
[----:B------:R-:W-:Y:S02]  /*17b0*/  UIADD3 UR5, UPT, UPT, UR6, -0x1, URZ ;  /* 0xffffffff06057890 */ /* 0x000fe4000fffe0ff */
[----:B------:R-:W-:-:S02]  /*17c0*/  USHF.R.S32.HI UR41, URZ, 0x6, UR4 ;  /* 0x00000006ff297899 */ /* 0x000fc40008011404 */
[----:B------:R-:W-:Y:S02]  /*17d0*/  UISETP.GE.U32.AND UP1, UPT, UR5, -0x7f, UPT ;  /* 0xffffff810500788c */ /* 0x000fe4000bf26070 */
[----:B------:R-:W-:Y:S01]  /*17e0*/  UISETP.LT.U32.AND UP0, UPT, UR41, 0x5, UPT ;  /* 0x000000052900788c */ /* 0x000fe2000bf01070 */
[----:B------:R-:W1:Y:S03]  /*17f0*/  LDCU UR38, c[0x0][0x374] ;  /* 0x00006e80ff2677ac */ /* 0x000e660008000800 */
[----:B------:R-:W-:Y:S02]  /*1800*/  USEL UR40, UR41, 0x5, UP0 ;  /* 0x0000000529287887 */ /* 0x000fe40008000000 */
[----:B------:R-:W-:Y:S02]  /*1810*/  UISETP.NE.AND UP0, UPT, UR14, URZ, UPT ;  /* 0x000000ff0e00728c */ /* 0x000fe4000bf05270 */
[----:B------:R-:W-:-:S02]  /*1820*/  UIADD3 UR4, UPT, UPT, UR40, -0x1, URZ ;  /* 0xffffffff28047890 */ /* 0x000fc4000fffe0ff */
[----:B------:R-:W-:Y:S02]  /*1830*/  @UP1 UIADD3 UR4, UPT, UPT, UR40, URZ, URZ ;  /* 0x000000ff28041290 */ /* 0x000fe4000fffe0ff */
[----:B------:R-:W-:Y:S02]  /*1840*/  USEL UR14, UR53, 0x2, UP0 ;  /* 0x00000002350e7887 */ /* 0x000fe40008000000 */
[----:B------:R-:W-:Y:S02]  /*1850*/  UIADD3 UR43, UPT, UPT, UR41, -UR40, URZ ;  /* 0x80000028292b7290 */ /* 0x000fe4000fffe0ff */
[----:B------:R-:W-:Y:S02]  /*1860*/  UIADD3 UR30, UPT, UPT, UR4, 0x1, URZ ;  /* 0x00000001041e7890 */ /* 0x000fe4000fffe0ff */
[----:B------:R-:W-:Y:S01]  /*1870*/  UIADD3 UR42, UPT, UPT, -UR4, URZ, URZ ;  /* 0x000000ff042a7290 */ /* 0x000fe2000fffe1ff */
[----:B-123--:R-:W-:-:S11]  /*1880*/  UMOV UR6, URZ ;  /* 0x000000ff00067c82 */ /* 0x00efd60008000000 */
.L_x_42:
[----:B------:R-:W-:Y:S01]  /*1890*/  UISETP.NE.AND UP0, UPT, UR15, URZ, UPT ;  /* 0x000000ff0f00728c */ /* 0x000fe2000bf05270 */
[----:B------:R-:W1:Y:S08]  /*18a0*/  S2UR UR15, SR_CgaCtaId ;  /* 0x00000000000f79c3 */ /* 0x000e700000008800 */
[----:B------:R-:W-:Y:S05]  /*18b0*/  BRA.U UP0, `(.L_x_23) ;  /* 0x0000000100347547 */ /* 0x000fea000b800000 */
[----:B------:R-:W2:Y:S01]  /*18c0*/  S2R R2, SR_CgaCtaId ;  /* 0x0000000000027919 */ /* 0x000ea20000008800 */
[----:B------:R-:W-:-:S04]  /*18d0*/  MOV R3, 0x400 ;  /* 0x0000040000037802 */ /* 0x000fc80000000f00 */
[----:B--2---:R-:W-:Y:S02]  /*18e0*/  LEA R2, R2, R3, 0x18 ;  /* 0x0000000302027211 */ /* 0x004fe400078ec0ff */
[----:B------:R-:W-:-:S03]  /*18f0*/  SHF.L.U32 R3, R11, 0x1f, RZ ;  /* 0x0000001f0b037819 */ /* 0x000fc600000006ff */
[----:B------:R-:W-:-:S04]  /*1900*/  IMAD R2, R10, 0x8, R2 ;  /* 0x000000080a027824 */ /* 0x000fc800078e0202 */
[----:B------:R-:W2:Y:S02]  /*1910*/  SYNCS.PHASECHK.TRANS64.TRYWAIT P0, [R2+URZ+0xe0], R3 ;  /* 0x0000e003020075a7 */ /* 0x000ea400080011ff */
[----:B--2---:R-:W-:Y:S05]  /*1920*/  @!P0 BRA `(.L_x_24) ;  /* 0x0000008800288947 */ /* 0x004fea0003800000 */
.L_x_124:
[----:B------:R2:W-:Y:S02]  /*1930*/  SYNCS.ARRIVE.TRANS64.A1T0 RZ, [R2+URZ+0xd0], RZ ;  /* 0x0000d0ff02ff79a7 */ /* 0x0005e400081000ff */
[----:B--2---:R-:W-:-:S05]  /*1940*/  VIADD R2, R10, 0x1 ;  /* 0x000000010a027836 */ /* 0x004fca0000000000 */
[----:B------:R-:W-:-:S04]  /*1950*/  ISETP.NE.AND P0, PT, R2, 0x2, PT ;  /* 0x000000020200780c */ /* 0x000fc80003f05270 */
[----:B------:R-:W-:Y:S02]  /*1960*/  SEL R3, RZ, 0x1, P0 ;  /* 0x00000001ff037807 */ /* 0x000fe40000000000 */
[----:B------:R-:W-:Y:S02]  /*1970*/  SEL R10, R2, RZ, P0 ;  /* 0x000000ff020a7207 */ /* 0x000fe40000000000 */
[----:B------:R-:W-:-:S07]  /*1980*/  LOP3.LUT R11, R11, R3, RZ, 0x3c, !PT ;  /* 0x000000030b0b7212 */ /* 0x000fce00078e3cff */
.L_x_23:
[----:B------:R-:W-:Y:S01]  /*1990*/  UMOV UR4, 0x400 ;  /* 0x0000040000047882 */ /* 0x000fe20000000000 */
[----:B------:R-:W-:Y:S01]  /*19a0*/  SHF.L.U32 R2, R0, 0x1f, RZ ;  /* 0x0000001f00027819 */ /* 0x000fe200000006ff */
[----:B-1----:R-:W-:Y:S02]  /*19b0*/  ULEA UR4, UR15, UR4, 0x18 ;  /* 0x000000040f047291 */ /* 0x002fe4000f8ec0ff */
[----:B------:R-:W-:Y:S02]  /*19c0*/  UISETP.GE.U32.AND UP0, UPT, UR44, 0x7f, UPT ;  /* 0x0000007f2c00788c */ /* 0x000fe4000bf06070 */
[----:B------:R-:W-:Y:S02]  /*19d0*/  ULEA UR5, UR6, UR4, 0x3 ;  /* 0x0000000406057291 */ /* 0x000fe4000f8e18ff */
[----:B------:R-:W-:Y:S01]  /*19e0*/  ULEA UR11, UR47, UR48, 0x1 ;  /* 0x000000302f0b7291 */ /* 0x000fe2000f8e08ff */
[----:B------:R-:W-:-:S03]  /*19f0*/  UMOV UR7, URZ ;  /* 0x000000ff00077c82 */ /* 0x000fc60008000000 */
[----:B------:R-:W-:-:S03]  /*1a00*/  UIMAD UR11, UR11, 0x50, URZ ;  /* 0x000000500b0b78a4 */ /* 0x000fc6000f8e02ff */
[----:B------:R1:W2:Y:S01]  /*1a10*/  SYNCS.PHASECHK.TRANS64.TRYWAIT P0, [UR5+0x28], R2 ;  /* 0x00002802ff0075a7 */ /* 0x0002a20008001105 */
[----:B------:R-:W-:-:S04]  /*1a20*/  ULEA.HI UR5, UR46, UR46, URZ, 0x1 ;  /* 0x0000002e2e057291 */ /* 0x000fc8000f8f08ff */
[----:B------:R-:W-:-:S04]  /*1a30*/  USHF.L.U32 UR5, UR5, 0x7, URZ ;  /* 0x0000000705057899 */ /* 0x000fc800080006ff */
[----:B------:R-:W-:-:S04]  /*1a40*/  ULOP3.LUT UR35, UR5, 0xffffff00, URZ, 0xc0, !UPT ;  /* 0xffffff0005237892 */ /* 0x000fc8000f8ec0ff */
[----:B------:R-:W-:Y:S01]  /*1a50*/  ULOP3.LUT UR35, UR35, 0x80, UR45, 0xf8, !UPT ;  /* 0x0000008023237892 */ /* 0x000fe2000f8ef82d */
[----:B------:R-:W-:Y:S11]  /*1a60*/  BRA.U !UP0, `(.L_x_25) ;  /* 0x0000000108c07547 */ /* 0x000ff6000b800000 */
[----:B------:R-:W-:Y:S01]  /*1a70*/  UMOV UR13, UR42 ;  /* 0x0000002a000d7c82 */ /* 0x000fe20008000000 */
[----:B------:R-:W-:Y:S01]  /*1a80*/  UMOV UR5, UR6 ;  /* 0x0000000600057c82 */ /* 0x000fe20008000000 */
[----:B------:R-:W-:-:S05]  /*1a90*/  UMOV UR34, URZ ;  /* 0x000000ff00227c82 */ /* 0x000fca0008000000 */
.L_x_31:
[----:B--2---:R-:W-:Y:S01]  /*1aa0*/  @P3 MOV R3, 0xd000 ;  /* 0x0000d00000033802 */ /* 0x004fe20000000f00 */
[----:B------:R-:W-:Y:S01]  /*1ab0*/  ULEA UR33, UR5, UR4, 0x3 ;  /* 0x0000000405217291 */ /* 0x000fe2000f8e18ff */
[----:B--234-:R-:W-:Y:S11]  /*1ac0*/  @P0 BRA `(.L_x_26) ;  /* 0x00000000000c0947 */ /* 0x01cff60003800000 */
[----:B-1----:R-:W-:Y:S04]  /*1ad0*/  SHF.L.U32 R2, R0, 0x1f, RZ ;  /* 0x0000001f00027819 */ /* 0x002fe800000006ff */
[----:B------:R-:W1:Y:S02]  /*1ae0*/  SYNCS.PHASECHK.TRANS64.TRYWAIT P0, [UR33+0x28], R2 ;  /* 0x00002802ff0075a7 */ /* 0x000e640008001121 */
[----:B-1----:R-:W-:Y:S05]  /*1af0*/  @!P0 BRA `(.L_x_27) ;  /* 0x0000008400c88947 */ /* 0x002fea0003800000 */
.L_x_26:
[----:B------:R2:W-:Y:S01]  /*1b00*/  @P3 SYNCS.ARRIVE.TRANS64 RZ, [UR33], R3 ;  /* 0x00000003ffff39a7 */ /* 0x0005e20008000021 */
[----:B------:R-:W-:Y:S02]  /*1b10*/  ULOP3.LUT UR6, UR14, 0x2, URZ, 0xfc, !UPT ;  /* 0x000000020e067892 */ /* 0x000fe4000f8efcff */
[----:B------:R-:W-:Y:S02]  /*1b20*/  UIADD3 UR13, UPT, UPT, UR13, 0x1, URZ ;  /* 0x000000010d0d7890 */ /* 0x000fe4000fffe0ff */
[----:B------:R-:W-:Y:S02]  /*1b30*/  UISETP.NE.AND UP0, UPT, UR6, 0x2, UPT ;  /* 0x000000020600788c */ /* 0x000fe4000bf05270 */
[----:B------:R-:W-:Y:S07]  /*1b40*/  UISETP.NE.AND UP2, UPT, UR13, 0x1, UPT ;  /* 0x000000010d00788c */ /* 0x000fee000bf45270 */
[----:B------:R-:W-:Y:S05]  /*1b50*/  BRA.U UP0, `(.L_x_28) ;  /* 0x0000000100047547 */ /* 0x000fea000b800000 */
[----:B------:R-:W-:Y:S05]  /*1b60*/  BPT.TRAP 0x1 ;  /* 0x000000040000795c */ /* 0x000fea0000300000 */
.L_x_28:
[----:B------:R-:W-:Y:S04]  /*1b70*/  BSSY.RECONVERGENT B0, `(.L_x_29) ;  /* 0x0000003000007945 */ /* 0x000fe80003800200 */
[----:B------:R-:W-:Y:S05]  /*1b80*/  @!P2 BRA `(.L_x_30) ;  /* 0x000000000004a947 */ /* 0x000fea0003800000 */
[----:B------:R-:W-:Y:S05]  /*1b90*/  BPT.TRAP 0x1 ;  /* 0x000000040000795c */ /* 0x000fea0000300000 */
.L_x_30:
[----:B------:R-:W-:Y:S05]  /*1ba0*/  BSYNC.RECONVERGENT B0 ;  /* 0x0000000000007941 */ /* 0x000fea0003800200 */
.L_x_29:
[----:B------:R-:W-:Y:S02]  /*1bb0*/  UIADD3 UR6, UPT, UPT, UR5, 0x1, URZ ;  /* 0x0000000105067890 */ /* 0x000fe4000fffe0ff */
[----:B------:R-:W-:Y:S02]  /*1bc0*/  UIADD3 UR18, UP1, UPT, UR26, 0x80, URZ ;  /* 0x000000801a127890 */ /* 0x000fe4000ff3e0ff */
[----:B------:R-:W-:Y:S02]  /*1bd0*/  UISETP.NE.AND UP0, UPT, UR6, 0x5, UPT ;  /* 0x000000050600788c */ /* 0x000fe4000bf05270 */
[----:B------:R-:W-:Y:S02]  /*1be0*/  ULEA UR32, UR5, UR4, 0xe ;  /* 0x0000000405207291 */ /* 0x000fe4000f8e70ff */
[----:B------:R-:W-:Y:S02]  /*1bf0*/  USEL UR8, URZ, 0x1, UP0 ;  /* 0x00000001ff087887 */ /* 0x000fe40008000000 */
[----:B------:R-:W-:Y:S02]  /*1c00*/  USEL UR6, UR6, URZ, UP0 ;  /* 0x000000ff06067287 */ /* 0x000fe40008000000 */
[----:B------:R-:W-:Y:S02]  /*1c10*/  ULOP3.LUT UR33, UR33, 0xfefffff8, URZ, 0xc0, !UPT ;  /* 0xfefffff821217892 */ /* 0x000fe4000f8ec0ff */
[----:B------:R-:W-:Y:S01]  /*1c20*/  ULEA UR7, UR6, UR4, 0x3 ;  /* 0x0000000406077291 */ /* 0x000fe2000f8e18ff */
[----:B------:R-:W-:Y:S01]  /*1c30*/  LOP3.LUT R0, R0, UR8, RZ, 0x3c, !PT ;  /* 0x0000000800007c12 */ /* 0x000fe2000f8e3cff */
[----:B------:R-:W-:Y:S02]  /*1c40*/  UIADD3.X UR19, UPT, UPT, URZ, UR27, URZ, UP1, !UPT ;  /* 0x0000001bff137290 */ /* 0x000fe40008ffe4ff */
[----:B------:R-:W-:Y:S01]  /*1c50*/  UIADD3 UR32, UPT, UPT, UR32, 0x14400, URZ ;  /* 0x0001440020207890 */ /* 0x000fe2000fffe0ff */
[----:B-1----:R-:W-:Y:S01]  /*1c60*/  SHF.L.U32 R2, R0, 0x1f, RZ ;  /* 0x0000001f00027819 */ /* 0x002fe200000006ff */
[----:B------:R-:W-:Y:S01]  /*1c70*/  UIMAD UR8, UR5, 0x2800, UR4 ;  /* 0x00002800050878a4 */ /* 0x000fe2000f8e0204 */
[----:B------:R-:W-:Y:S02]  /*1c80*/  UMOV UR22, 0x0 ;  /* 0x0000000000167882 */ /* 0x000fe40000000000 */
[----:B------:R3:W4:Y:S01]  /*1c90*/  SYNCS.PHASECHK.TRANS64.TRYWAIT P0, [UR7+0x28], R2 ;  /* 0x00002802ff0075a7 */ /* 0x0007220008001107 */
[----:B------:R-:W-:Y:S01]  /*1ca0*/  UMOV UR23, 0x10000000 ;  /* 0x1000000000177882 */ /* 0x000fe20000000000 */
[----:B------:R-:W-:Y:S02]  /*1cb0*/  UIADD3 UR16, UP0, UPT, UR26, 0x180, URZ ;  /* 0x000001801a107890 */ /* 0x000fe4000ff1e0ff */
[----:B------:R1:W-:Y:S01]  /*1cc0*/  UTMALDG.3D.2CTA [UR32], [UR18], desc[UR22] ;  /* 0x00001620120075b4 */ /* 0x0003e20008211000 */
[----:B------:R-:W-:Y:S02]  /*1cd0*/  UIADD3 UR8, UPT, UPT, UR8, 0x28400, URZ ;  /* 0x0002840008087890 */ /* 0x000fe4000fffe0ff */
[----:B------:R-:W-:Y:S01]  /*1ce0*/  UIADD3.X UR17, UPT, UPT, URZ, UR27, URZ, UP0, !UPT ;  /* 0x0000001bff117290 */ /* 0x000fe200087fe4ff */
[----:B------:R-:W-:Y:S01]  /*1cf0*/  UMOV UR10, UR34 ;  /* 0x00000022000a7c82 */ /* 0x000fe20008000000 */
[----:B------:R-:W-:Y:S01]  /*1d00*/  UMOV UR12, UR36 ;  /* 0x00000024000c7c82 */ /* 0x000fe20008000000 */
[----:B------:R-:W-:Y:S01]  /*1d10*/  UMOV UR9, UR33 ;  /* 0x0000002100097c82 */ /* 0x000fe20008000000 */
[----:B------:R-:W-:Y:S01]  /*1d20*/  UMOV UR7, UR30 ;  /* 0x0000001e00077c82 */ /* 0x000fe20008000000 */
[----:B------:R-:W-:Y:S04]  /*1d30*/  UMOV UR5, UR6 ;  /* 0x0000000600057c82 */ /* 0x000fe80008000000 */
[----:B------:R3:W-:Y:S01]  /*1d40*/  UTMALDG.3D.2CTA [UR8], [UR16], desc[UR22] ;  /* 0x00001608100075b4 */ /* 0x0007e20008211000 */
[----:B-1----:R-:W-:Y:S01]  /*1d50*/  UIADD3 UR34, UPT, UPT, UR34, 0x40, URZ ;  /* 0x0000004022227890 */ /* 0x002fe2000fffe0ff */
[----:B------:R-:W-:Y:S11]  /*1d60*/  BRA.U UP2, `(.L_x_31) ;  /* 0xfffffffd024c7547 */ /* 0x000ff6000b83ffff */
.L_x_25:
[----:B------:R-:W-:Y:S01]  /*1d70*/  ULEA UR5, UR6, UR4, 0x3 ;  /* 0x0000000406057291 */ /* 0x000fe2000f8e18ff */
[----:B-1-3--:R-:W-:Y:S01]  /*1d80*/  SHF.L.U32 R2, R0, 0x1f, RZ ;  /* 0x0000001f00027819 */ /* 0x00afe200000006ff */
[----:B------:R-:W-:Y:S01]  /*1d90*/  @!P1 SYNCS.ARRIVE.TRANS64.A1T0 RZ, [UR4+0x78], RZ ;  /* 0x000078ffffff99a7 */ /* 0x000fe20008100004 */
[----:B------:R-:W-:-:S06]  /*1da0*/  UISETP.GT.AND UP0, UPT, UR41, UR40, UPT ;  /* 0x000000282900728c */ /* 0x000fcc000bf04270 */
[----:B--2-4-:R1:W2:Y:S03]  /*1db0*/  SYNCS.PHASECHK.TRANS64.TRYWAIT P0, [UR5+0x28], R2 ;  /* 0x00002802ff0075a7 */ /* 0x0142a60008001105 */
[----:B------:R-:W-:Y:S05]  /*1dc0*/  BRA.U !UP0, `(.L_x_32) ;  /* 0x0000000108c07547 */ /* 0x000fea000b800000 */
[----:B------:R-:W-:Y:S01]  /*1dd0*/  UIADD3 UR13, UPT, UPT, UR43, UR7, URZ ;  /* 0x000000072b0d7290 */ /* 0x000fe2000fffe0ff */
[----:B------:R-:W-:-:S11]  /*1de0*/  UMOV UR5, UR6 ;  /* 0x0000000600057c82 */ /* 0x000fd60008000000 */
.L_x_38:
[----:B--2---:R-:W-:Y:S01]  /*1df0*/  @P3 MOV R3, 0xd000 ;  /* 0x0000d00000033802 */ /* 0x004fe20000000f00 */
[----:B------:R-:W-:Y:S01]  /*1e00*/  ULEA UR17, UR5, UR4, 0x3 ;  /* 0x0000000405117291 */ /* 0x000fe2000f8e18ff */
[----:B--2-4-:R-:W-:Y:S11]  /*1e10*/  @P0 BRA `(.L_x_33) ;  /* 0x00000000000c0947 */ /* 0x014ff60003800000 */
[----:B-1----:R-:W-:Y:S04]  /*1e20*/  SHF.L.U32 R2, R0, 0x1f, RZ ;  /* 0x0000001f00027819 */ /* 0x002fe800000006ff */
[----:B------:R-:W1:Y:S02]  /*1e30*/  SYNCS.PHASECHK.TRANS64.TRYWAIT P0, [UR17+0x28], R2 ;  /* 0x00002802ff0075a7 */ /* 0x000e640008001111 */
[----:B-1----:R-:W-:Y:S05]  /*1e40*/  @!P0 BRA `(.L_x_34) ;  /* 0x00000084000c8947 */ /* 0x002fea0003800000 */
.L_x_33:
[----:B------:R2:W-:Y:S01]  /*1e50*/  @P3 SYNCS.ARRIVE.TRANS64 RZ, [UR17], R3 ;  /* 0x00000003ffff39a7 */ /* 0x0005e20008000011 */
[----:B------:R-:W-:Y:S04]  /*1e60*/  ULOP3.LUT UR6, UR14, 0x2, URZ, 0xfc, !UPT ;  /* 0x000000020e067892 */ /* 0x000fe8000f8efcff */
[----:B------:R-:W-:Y:S09]  /*1e70*/  UISETP.NE.AND UP0, UPT, UR6, 0x2, UPT ;  /* 0x000000020600788c */ /* 0x000ff2000bf05270 */
[----:B------:R-:W-:Y:S05]  /*1e80*/  BRA.U UP0, `(.L_x_35) ;  /* 0x0000000100047547 */ /* 0x000fea000b800000 */
[----:B------:R-:W-:Y:S05]  /*1e90*/  BPT.TRAP 0x1 ;  /* 0x000000040000795c */ /* 0x000fea0000300000 */
.L_x_35:
[----:B------:R-:W-:Y:S04]  /*1ea0*/  BSSY.RECONVERGENT B0, `(.L_x_36) ;  /* 0x0000003000007945 */ /* 0x000fe80003800200 */
[----:B------:R-:W-:Y:S05]  /*1eb0*/  @!P2 BRA `(.L_x_37) ;  /* 0x000000000004a947 */ /* 0x000fea0003800000 */
[----:B------:R-:W-:Y:S05]  /*1ec0*/  BPT.TRAP 0x1 ;  /* 0x000000040000795c */ /* 0x000fea0000300000 */
.L_x_37:
[----:B------:R-:W-:Y:S05]  /*1ed0*/  BSYNC.RECONVERGENT B0 ;  /* 0x0000000000007941 */ /* 0x000fea0003800200 */
.L_x_36:
[----:B------:R-:W-:Y:S02]  /*1ee0*/  UIADD3 UR6, UPT, UPT, UR5, 0x1, URZ ;  /* 0x0000000105067890 */ /* 0x000fe4000fffe0ff */
[----:B------:R-:W-:Y:S02]  /*1ef0*/  ULEA UR16, UR5, UR4, 0xe ;  /* 0x0000000405107291 */ /* 0x000fe4000f8e70ff */
[----:B------:R-:W-:Y:S02]  /*1f00*/  UISETP.NE.AND UP0, UPT, UR6, 0x5, UPT ;  /* 0x000000050600788c */ /* 0x000fe4000bf05270 */
[----:B------:R-:W-:Y:S02]  /*1f10*/  UIADD3 UR24, UP1, UPT, UR26, 0x80, URZ ;  /* 0x000000801a187890 */ /* 0x000fe4000ff3e0ff */
[----:B------:R-:W-:Y:S02]  /*1f20*/  USEL UR9, URZ, 0x1, UP0 ;  /* 0x00000001ff097887 */ /* 0x000fe40008000000 */
[----:B------:R-:W-:Y:S02]  /*1f30*/  USEL UR6, UR6, URZ, UP0 ;  /* 0x000000ff06067287 */ /* 0x000fe40008000000 */
[----:B------:R-:W-:Y:S02]  /*1f40*/  ULOP3.LUT UR17, UR17, 0xfefffff8, URZ, 0xc0, !UPT ;  /* 0xfefffff811117892 */ /* 0x000fe4000f8ec0ff */
[----:B------:R-:W-:Y:S01]  /*1f50*/  ULEA UR8, UR6, UR4, 0x3 ;  /* 0x0000000406087291 */ /* 0x000fe2000f8e18ff */
[----:B------:R-:W-:Y:S01]  /*1f60*/  LOP3.LUT R0, R0, UR9, RZ, 0x3c, !PT ;  /* 0x0000000900007c12 */ /* 0x000fe2000f8e3cff */
[----:B------:R-:W-:Y:S02]  /*1f70*/  USHF.L.U32 UR18, UR7, 0x6, URZ ;  /* 0x0000000607127899 */ /* 0x000fe400080006ff */
[----:B------:R-:W-:Y:S01]  /*1f80*/  UIADD3 UR16, UPT, UPT, UR16, 0x14400, URZ ;  /* 0x0001440010107890 */ /* 0x000fe2000fffe0ff */
[----:B-1----:R-:W-:Y:S01]  /*1f90*/  SHF.L.U32 R2, R0, 0x1f, RZ ;  /* 0x0000001f00027819 */ /* 0x002fe200000006ff */
[----:B------:R-:W-:Y:S02]  /*1fa0*/  UIADD3.X UR25, UPT, UPT, URZ, UR27, URZ, UP1, !UPT ;  /* 0x0000001bff197290 */ /* 0x000fe40008ffe4ff */
[----:B------:R-:W-:Y:S01]  /*1fb0*/  UIADD3 UR22, UP0, UPT, UR26, 0x180, URZ ;  /* 0x000001801a167890 */ /* 0x000fe2000ff1e0ff */
[----:B------:R3:W4:Y:S01]  /*1fc0*/  SYNCS.PHASECHK.TRANS64.TRYWAIT P0, [UR8+0x28], R2 ;  /* 0x00002802ff0075a7 */ /* 0x0007220008001108 */
[----:B------:R-:W-:Y:S02]  /*1fd0*/  UIMAD UR8, UR5, 0x2800, UR4 ;  /* 0x00002800050878a4 */ /* 0x000fe4000f8e0204 */
[----:B------:R-:W-:Y:S01]  /*1fe0*/  UIADD3.X UR23, UPT, UPT, URZ, UR27, URZ, UP0, !UPT ;  /* 0x0000001bff177290 */ /* 0x000fe200087fe4ff */
[----:B------:R-:W-:Y:S01]  /*1ff0*/  UMOV UR28, 0x0 ;  /* 0x00000000001c7882 */ /* 0x000fe20000000000 */
[----:B------:R-:W-:Y:S01]  /*2000*/  UMOV UR29, 0x10000000 ;  /* 0x10000000001d7882 */ /* 0x000fe20000000000 */
[----:B------:R-:W-:Y:S01]  /*2010*/  UMOV UR19, UR35 ;  /* 0x0000002300137c82 */ /* 0x000fe20008000000 */
[----:B------:R-:W-:Y:S01]  /*2020*/  UMOV UR20, UR36 ;  /* 0x0000002400147c82 */ /* 0x000fe20008000000 */
[----:B------:R-:W-:Y:S01]  /*2030*/  UIADD3 UR8, UPT, UPT, UR8, 0x28400, URZ ;  /* 0x0002840008087890 */ /* 0x000fe2000fffe0ff */
[----:B------:R3:W-:Y:S01]  /*2040*/  UTMALDG.3D.2CTA [UR16], [UR24], desc[UR28] ;  /* 0x00001c10180075b4 */ /* 0x0007e20008211000 */
[----:B------:R-:W-:Y:S01]  /*2050*/  UIADD3 UR7, UPT, UPT, UR7, 0x1, URZ ;  /* 0x0000000107077890 */ /* 0x000fe2000fffe0ff */
[----:B------:R-:W-:Y:S01]  /*2060*/  UMOV UR12, UR36 ;  /* 0x00000024000c7c82 */ /* 0x000fe20008000000 */
[----:B------:R-:W-:Y:S01]  /*2070*/  UMOV UR9, UR17 ;  /* 0x0000001100097c82 */ /* 0x000fe20008000000 */
[----:B------:R-:W-:Y:S01]  /*2080*/  UMOV UR10, UR18 ;  /* 0x00000012000a7c82 */ /* 0x000fe20008000000 */
[----:B------:R-:W-:Y:S03]  /*2090*/  UISETP.NE.AND UP0, UPT, UR7, UR13, UPT ;  /* 0x0000000d0700728c */ /* 0x000fe6000bf05270 */
[----:B------:R3:W-:Y:S01]  /*20a0*/  UTMALDG.3D.2CTA [UR8], [UR22], desc[UR28] ;  /* 0x00001c08160075b4 */ /* 0x0007e20008211000 */
[----:B------:R-:W-:Y:S05]  /*20b0*/  UMOV UR5, UR6 ;  /* 0x0000000600057c82 */ /* 0x000fea0008000000 */
[----:B---3--:R-:W-:Y:S05]  /*20c0*/  BRA.U UP0, `(.L_x_38) ;  /* 0xfffffffd00487547 */ /* 0x008fea000b83ffff */
.L_x_32:
[C---:B--2---:R-:W-:Y:S01]  /*20d0*/  LEA R3, R9.reuse, UR4, 0x3 ;  /* 0x0000000409037c11 */ /* 0x044fe2000f8e18ff */
[----:B------:R-:W-:Y:S01]  /*20e0*/  NOP ;  /* 0x0000000000007918 */ /* 0x000fe20000000000 */
[----:B-1----:R-:W-:Y:S02]  /*20f0*/  SHF.L.U32 R2, R12, 0x1f, RZ ;  /* 0x0000001f0c027819 */ /* 0x002fe400000006ff */
[----:B------:R-:W-:Y:S02]  /*2100*/  LEA R4, R9, UR4, 0x4 ;  /* 0x0000000409047c11 */ /* 0x000fe4000f8e20ff */
[----:B----4-:R-:W1:Y:S02]  /*2110*/  SYNCS.PHASECHK.TRANS64.TRYWAIT P0, [R3+URZ+0x80], R2 ;  /* 0x00008002030075a7 */ /* 0x010e6400080011ff */
[----:B-1----:R-:W-:Y:S05]  /*2120*/  @!P0 BRA `(.L_x_39) ;  /* 0x00000080006c8947 */ /* 0x002fea0003800000 */
.L_x_127:
[----:B------:R-:W2:Y:S01]  /*2130*/  LDS.128 R4, [R4+0x100] ;  /* 0x0001000004047984 */ /* 0x000ea20000000c00 */
[----:B------:R-:W-:Y:S01]  /*2140*/  UISETP.GE.AND UP0, UPT, UR21, 0x1, UPT ;  /* 0x000000011500788c */ /* 0x000fe2000bf06270 */
[----:B------:R-:W-:Y:S01]  /*2150*/  @!PT LDS RZ, [RZ] ;  /* 0x00000000fffff984 */ /* 0x000fe20000000800 */
[----:B------:R-:W-:Y:S01]  /*2160*/  @!PT LDS RZ, [RZ] ;  /* 0x00000000fffff984 */ /* 0x000fe20000000800 */
[----:B------:R-:W-:Y:S01]  /*2170*/  @!PT LDS RZ, [RZ] ;  /* 0x00000000fffff984 */ /* 0x000fe20000000800 */
[----:B------:R-:W-:Y:S01]  /*2180*/  @!PT LDS RZ, [RZ] ;  /* 0x00000000fffff984 */ /* 0x000fe20000000800 */
[----:B------:R3:W-:Y:S06]  /*2190*/  MEMBAR.ALL.CTA ;  /* 0x0000000000007992 */ /* 0x0007ec0000008000 */
[----:B---3--:R-:W3:Y:S01]  /*21a0*/  FENCE.VIEW.ASYNC.S ;  /* 0x00000000000073c6 */ /* 0x008ee20000000000 */
[----:B--2---:R-:W-:-:S13]  /*21b0*/  LOP3.LUT P0, RZ, R6, 0x1, RZ, 0xc0, !PT ;  /* 0x0000000106ff7812 */ /* 0x004fda000780c0ff */
[----:B---3--:R-:W-:Y:S01]  /*21c0*/  VOTEU.ANY UP1, P0 ;  /* 0x0000000000ff7886 */ /* 0x008fe20000020100 */
[----:B------:R-:W-:-:S13]  /*21d0*/  PLOP3.LUT P0, PT, PT, PT, UP1, 0x80, 0x8 ;  /* 0x000000000008781c */ /* 0x000fda0003f0f018 */
[----:B-1----:R-:W-:Y:S02]  /*21e0*/  @P0 LOP3.LUT R2, R5, 0xffff, RZ, 0xc0, !PT ;  /* 0x0000ffff05020812 */ /* 0x002fe400078ec0ff */
[----:B------:R-:W-:Y:S02]  /*21f0*/  @P0 MOV R8, R4 ;  /* 0x0000000400080202 */ /* 0x000fe40000000f00 */
[----:B------:R-:W-:Y:S01]  /*2200*/  @P0 R2UR UR7, R2 ;  /* 0x00000000020702ca */ /* 0x000fe200000e0000 */
[----:B------:R-:W-:Y:S01]  /*2210*/  VIADD R2, R3, 0x90 ;  /* 0x0000009003027836 */ /* 0x000fe20000000000 */
[----:B------:R-:W-:Y:S02]  /*2220*/  @P0 SHF.R.U32.HI R4, RZ, 0x10, R5 ;  /* 0x00000010ff040819 */ /* 0x000fe40000011605 */
[----:B------:R-:W-:Y:S02]  /*2230*/  @P0 R2UR UR8, R8 ;  /* 0x00000000080802ca */ /* 0x000fe400000e0000 */
[----:B------:R-:W-:-:S02]  /*2240*/  PRMT R2, RZ, 0x654, R2 ;  /* 0x00000654ff027816 */ /* 0x000fc40000000002 */
[----:B------:R-:W-:Y:S02]  /*2250*/  @P0 R2UR UR5, R4 ;  /* 0x00000000040502ca */ /* 0x000fe400000e0000 */
[----:B------:R1:W-:Y:S03]  /*2260*/  SYNCS.ARRIVE.TRANS64.RED.A1T0 RZ, [R2+URZ], RZ ;  /* 0x000000ff02ff79a7 */ /* 0x0003e600081004ff */
[----:B------:R-:W-:-:S04]  /*2270*/  @UP1 UMOV UR31, UR7 ;  /* 0x00000007001f1c82 */ /* 0x000fc80008000000 */
[----:B------:R-:W-:-:S04]  /*2280*/  @UP1 UMOV UR37, UR8 ;  /* 0x0000000800251c82 */ /* 0x000fc80008000000 */
[----:B------:R-:W-:Y:S01]  /*2290*/  @UP1 UMOV UR36, UR5 ;  /* 0x0000000500241c82 */ /* 0x000fe20008000000 */
[----:B------:R-:W-:Y:S05]  /*22a0*/  BRA.U !UP0, `(.L_x_40) ;  /* 0x0000000108d47547 */ /* 0x000fea000b800000 */
[----:B------:R-:W2:Y:S01]  /*22b0*/  LDCU.128 UR16, c[0x0][0xb10] ;  /* 0x00016200ff1077ac */ /* 0x000ea20008000c00 */
[----:B------:R-:W3:Y:S01]  /*22c0*/  LDCU UR28, c[0x0][0xb20] ;  /* 0x00016400ff1c77ac */ /* 0x000ee20008000800 */
[----:B------:R-:W4:Y:S01]  /*22d0*/  LDCU UR20, c[0x0][0xb0c] ;  /* 0x00016180ff1477ac */ /* 0x000f220008000800 */
[----:B------:R-:W1:Y:S01]  /*22e0*/  LDCU.64 UR10, c[0x0][0xb28] ;  /* 0x00016500ff0a77ac */ /* 0x000e620008000a00 */
[----:B------:R-:W-:Y:S02]  /*22f0*/  UISETP.NE.AND UP3, UPT, UR21, 0x1, UPT ;  /* 0x000000011500788c */ /* 0x000fe4000bf65270 */
[----:B--2---:R-:W-:Y:S02]  /*2300*/  UIMAD.WIDE.U32 UR12, UR38, UR19, URZ ;  /* 0x00000013260c72a5 */ /* 0x004fe4000f8e00ff */
[----:B------:R-:W-:Y:S02]  /*2310*/  UIMAD.WIDE.U32 UR8, UR39, UR16, URZ ;  /* 0x00000010270872a5 */ /* 0x000fe4000f8e00ff */
[----:B------:R-:W-:-:S02]  /*2320*/  UISETP.NE.AND UP0, UPT, UR18, 0x1, UPT ;  /* 0x000000011200788c */ /* 0x000fc4000bf05270 */
[----:B------:R-:W-:Y:S01]  /*2330*/  UIMAD.WIDE.U32 UR24, UR31, UR19, URZ ;  /* 0x000000131f1872a5 */ /* 0x000fe2000f8e00ff */
[----:B------:R-:W-:Y:S02]  /*2340*/  UMOV UR12, UR13 ;  /* 0x0000000d000c7c82 */ /* 0x000fe40008000000 */
[----:B------:R-:W-:Y:S01]  /*2350*/  UMOV UR8, UR9 ;  /* 0x0000000900087c82 */ /* 0x000fe20008000000 */
[----:B---3--:R-:W-:Y:S02]  /*2360*/  USHF.R.U32.HI UR12, URZ, UR28, UR12 ;  /* 0x0000001cff0c7299 */ /* 0x008fe4000801160c */
[----:B----4-:R-:W-:Y:S02]  /*2370*/  UISETP.NE.AND UP2, UPT, UR20, 0x1, UPT ;  /* 0x000000011400788c */ /* 0x010fe4000bf45270 */
[----:B------:R-:W-:Y:S02]  /*2380*/  USHF.R.U32.HI UR8, URZ, UR17, UR8 ;  /* 0x00000011ff087299 */ /* 0x000fe40008011608 */
[----:B------:R-:W-:-:S02]  /*2390*/  USEL UR7, UR38, UR12, !UP0 ;  /* 0x0000000c26077287 */ /* 0x000fc4000c000000 */
[----:B------:R-:W-:Y:S02]  /*23a0*/  USEL UR8, UR39, UR8, !UP2 ;  /* 0x0000000827087287 */ /* 0x000fe4000d000000 */
[----:B-1----:R-:W-:Y:S01]  /*23b0*/  UIMAD.WIDE.U32 UR12, UR7, UR10, URZ ;  /* 0x0000000a070c72a5 */ /* 0x002fe2000f8e00ff */
[----:B------:R-:W-:Y:S01]  /*23c0*/  UMOV UR5, UR25 ;  /* 0x0000001900057c82 */ /* 0x000fe20008000000 */
[----:B------:R-:W-:Y:S02]  /*23d0*/  UIMAD.WIDE.U32 UR22, UR37, UR16, URZ ;  /* 0x00000010251672a5 */ /* 0x000fe4000f8e00ff */
[----:B------:R-:W-:-:S03]  /*23e0*/  UIMAD.WIDE.U32 UR24, UR8, UR10, URZ ;  /* 0x0000000a081872a5 */ /* 0x000fc6000f8e00ff */
[----:B------:R-:W-:Y:S01]  /*23f0*/  UMOV UR12, UR13 ;  /* 0x0000000d000c7c82 */ /* 0x000fe20008000000 */
[----:B------:R-:W-:Y:S02]  /*2400*/  USHF.R.U32.HI UR5, URZ, UR28, UR5 ;  /* 0x0000001cff057299 */ /* 0x000fe40008011605 */
[----:B------:R-:W-:Y:S01]  /*2410*/  @UP3 USHF.R.U32.HI UR7, URZ, UR11, UR12 ;  /* 0x0000000bff073299 */ /* 0x000fe2000801160c */
[----:B------:R-:W-:Y:S01]  /*2420*/  UMOV UR22, UR23 ;  /* 0x0000001700167c82 */ /* 0x000fe20008000000 */
[----:B------:R-:W-:Y:S01]  /*2430*/  UMOV UR24, UR25 ;  /* 0x0000001900187c82 */ /* 0x000fe20008000000 */
[----:B------:R-:W-:Y:S02]  /*2440*/  USHF.R.U32.HI UR17, URZ, UR17, UR22 ;  /* 0x00000011ff117299 */ /* 0x000fe40008011616 */
[----:B------:R-:W-:Y:S02]  /*2450*/  USEL UR5, UR31, UR5, !UP0 ;  /* 0x000000051f057287 */ /* 0x000fe4000c000000 */
[----:B------:R-:W-:-:S02]  /*2460*/  @UP3 USHF.R.U32.HI UR8, URZ, UR11, UR24 ;  /* 0x0000000bff083299 */ /* 0x000fc40008011618 */
[----:B------:R-:W-:Y:S02]  /*2470*/  UIMAD UR9, UR21, UR7, URZ ;  /* 0x00000007150972a4 */ /* 0x000fe4000f8e02ff */
[----:B------:R-:W-:Y:S02]  /*2480*/  USEL UR7, UR37, UR17, !UP2 ;  /* 0x0000001125077287 */ /* 0x000fe4000d000000 */
[----:B------:R-:W-:Y:S02]  /*2490*/  UIMAD UR12, UR21, UR8, URZ ;  /* 0x00000008150c72a4 */ /* 0x000fe4000f8e02ff */
[----:B------:R-:W-:Y:S02]  /*24a0*/  UISETP.GE.AND UP0, UPT, UR5, UR9, UPT ;  /* 0x000000090500728c */ /* 0x000fe4000bf06270 */
[----:B------:R-:W-:Y:S02]  /*24b0*/  UIMAD.WIDE.U32 UR16, UR5, UR10, URZ ;  /* 0x0000000a051072a5 */ /* 0x000fe4000f8e00ff */
[----:B------:R-:W-:-:S02]  /*24c0*/  UISETP.GE.OR UP0, UPT, UR7, UR12, UP0 ;  /* 0x0000000c0700728c */ /* 0x000fc40008706670 */
[----:B------:R-:W-:Y:S02]  /*24d0*/  UIMAD.WIDE.U32 UR12, UR7, UR10, URZ ;  /* 0x0000000a070c72a5 */ /* 0x000fe4000f8e00ff */
[----:B------:R-:W-:Y:S01]  /*24e0*/  UIADD3 UR16, UPT, UPT, -UR5, URZ, URZ ;  /* 0x000000ff05107290 */ /* 0x000fe2000fffe1ff */
[----:B------:R-:W-:Y:S01]  /*24f0*/  UMOV UR10, UR17 ;  /* 0x00000011000a7c82 */ /* 0x000fe20008000000 */
[----:B------:R-:W-:Y:S02]  /*2500*/  UIADD3 UR12, UPT, UPT, -UR7, URZ, URZ ;  /* 0x000000ff070c7290 */ /* 0x000fe4000fffe1ff */
        /* <DEDUP_REMOVED lines=15> */
.L_x_40:
[----:B------:R-:W2:Y:S02]  /*2600*/  LDCU UR5, c[0x0][0xb30] ;  /* 0x00016600ff0577ac */ /* 0x000ea40008000800 */
[----:B--2---:R-:W-:-:S09]  /*2610*/  UISETP.NE.AND UP0, UPT, UR5, 0x1, UPT ;  /* 0x000000010500788c */ /* 0x004fd2000bf05270 */
[----:B------:R-:W-:Y:S05]  /*2620*/  BRA.U UP0, `(.L_x_41) ;  /* 0x0000000100447547 */ /* 0x000fea000b800000 */
[----:B------:R-:W2:Y:S01]  /*2630*/  LDCU.128 UR16, c[0x0][0xb10] ;  /* 0x00016200ff1077ac */ /* 0x000ea20008000c00 */
[----:B------:R-:W3:Y:S01]  /*2640*/  LDCU UR12, c[0x0][0xb0c] ;  /* 0x00016180ff0c77ac */ /* 0x000ee20008000800 */
[----:B------:R-:W4:Y:S01]  /*2650*/  LDCU UR13, c[0x0][0xb20] ;  /* 0x00016400ff0d77ac */ /* 0x000f220008000800 */
[----:B--2---:R-:W-:Y:S02]  /*2660*/  UIMAD.WIDE.U32 UR10, UR37, UR16, URZ ;  /* 0x00000010250a72a5 */ /* 0x004fe4000f8e00ff */
[----:B------:R-:W-:Y:S02]  /*2670*/  UIMAD.WIDE.U32 UR8, UR31, UR19, URZ ;  /* 0x000000131f0872a5 */ /* 0x000fe4000f8e00ff */
[----:B---3--:R-:W-:Y:S02]  /*2680*/  UISETP.NE.AND UP2, UPT, UR12, 0x1, UPT ;  /* 0x000000010c00788c */ /* 0x008fe4000bf45270 */
[----:B------:R-:W-:Y:S01]  /*2690*/  UISETP.NE.AND UP0, UPT, UR18, 0x1, UPT ;  /* 0x000000011200788c */ /* 0x000fe2000bf05270 */
[----:B------:R-:W-:-:S02]  /*26a0*/  UMOV UR7, UR11 ;  /* 0x0000000b00077c82 */ /* 0x000fc40008000000 */
[----:B------:R-:W-:Y:S01]  /*26b0*/  UMOV UR5, UR9 ;  /* 0x0000000900057c82 */ /* 0x000fe20008000000 */
[----:B------:R-:W-:Y:S02]  /*26c0*/  USHF.R.U32.HI UR7, URZ, UR17, UR7 ;  /* 0x00000011ff077299 */ /* 0x000fe40008011607 */
[----:B----4-:R-:W-:Y:S02]  /*26d0*/  USHF.R.U32.HI UR5, URZ, UR13, UR5 ;  /* 0x0000000dff057299 */ /* 0x010fe40008011605 */
[----:B------:R-:W-:Y:S02]  /*26e0*/  USEL UR7, UR37, UR7, !UP2 ;  /* 0x0000000725077287 */ /* 0x000fe4000d000000 */
[----:B------:R-:W-:-:S04]  /*26f0*/  USEL UR5, UR31, UR5, !UP0 ;  /* 0x000000051f057287 */ /* 0x000fc8000c000000 */
[----:B------:R-:W-:Y:S02]  /*2700*/  UIADD3 UR8, UPT, UPT, UR7, -UR5, URZ ;  /* 0x8000000507087290 */ /* 0x000fe4000fffe0ff */
[----:B------:R-:W-:Y:S02]  /*2710*/  UIADD3 UR5, UPT, UPT, -UR7, UR5, URZ ;  /* 0x0000000507057290 */ /* 0x000fe4000fffe1ff */
[----:B------:R-:W-:Y:S02]  /*2720*/  UIMAD UR31, UR8, UR18, UR31 ;  /* 0x00000012081f72a4 */ /* 0x000fe4000f8e021f */
[----:B------:R-:W-:-:S12]  /*2730*/  UIMAD UR37, UR5, UR12, UR37 ;  /* 0x0000000c052572a4 */ /* 0x000fd8000f8e0225 */
.L_x_41:
[----:B-1----:R-:W-:Y:S01]  /*2740*/  VIADD R2, R9, 0x1 ;  /* 0x0000000109027836 */ /* 0x002fe20000000000 */
[----:B------:R-:W-:Y:S01]  /*2750*/  PLOP3.LUT P1, PT, PT, PT, PT, 0x80, 0x8 ;  /* 0x000000000008781c */ /* 0x000fe20003f2f070 */
[----:B------:R-:W-:Y:S02]  /*2760*/  UIADD3 UR46, UPT, UPT, UR37, UR60, URZ ;  /* 0x0000003c252e7290 */ /* 0x000fe4000fffe0ff */
[----:B------:R-:W-:Y:S01]  /*2770*/  UIADD3 UR47, UPT, UPT, UR31, UR61, URZ ;  /* 0x0000003d1f2f7290 */ /* 0x000fe2000fffe0ff */
[----:B------:R-:W-:-:S04]  /*2780*/  ISETP.NE.AND P0, PT, R2, 0x2, PT ;  /* 0x000000020200780c */ /* 0x000fc80003f05270 */
[----:B------:R-:W-:Y:S02]  /*2790*/  SEL R3, RZ, 0x1, P0 ;  /* 0x00000001ff037807 */ /* 0x000fe40000000000 */
[----:B------:R-:W-:Y:S02]  /*27a0*/  SEL R9, R2, RZ, P0 ;  /* 0x000000ff02097207 */ /* 0x000fe40000000000 */
[----:B------:R-:W-:Y:S01]  /*27b0*/  LOP3.LUT R12, R12, R3, RZ, 0x3c, !PT ;  /* 0x000000030c0c7212 */ /* 0x000fe200078e3cff */
[----:B------:R-:W-:Y:S06]  /*27c0*/  BRA.U UP1, `(.L_x_42) ;  /* 0xfffffff101307547 */ /* 0x000fec000b83ffff */
[----:B------:R-:W-:Y:S01]  /*27d0*/  UIADD3 UR7, UPT, UPT, UR4, 0x28, URZ ;  /* 0x0000002804077890 */ /* 0x000fe2000fffe0ff */
[----:B------:R-:W-:-:S03]  /*27e0*/  SHF.L.U32 R2, R0, 0x1f, RZ ;  /* 0x0000001f00027819 */ /* 0x000fc600000006ff */
[----:B------:R-:W-:-:S09]  /*27f0*/  ULEA UR4, UR6, UR7, 0x3 ;  /* 0x0000000706047291 */ /* 0x000fd2000f8e18ff */
[----:B------:R-:W1:Y:S02]  /*2800*/  SYNCS.PHASECHK.TRANS64.TRYWAIT P0, [UR4], R2 ;  /* 0x00000002ff0075a7 */ /* 0x000e640008001104 */
[----:B-1----:R-:W-:Y:S05]  /*2810*/  @!P0 BRA `(.L_x_43) ;  /* 0x0000007800c48947 */ /* 0x002fea0003800000 */
.L_x_129:
[----:B------:R-:W-:-:S04]  /*2820*/  UIADD3 UR4, UPT, UPT, UR6, 0x1, URZ ;  /* 0x0000000106047890 */ /* 0x000fc8000fffe0ff */
[----:B------:R-:W-:-:S04]  /*2830*/  UISETP.NE.AND UP0, UPT, UR4, 0x5, UPT ;  /* 0x000000050400788c */ /* 0x000fc8000bf05270 */
[----:B------:R-:W-:Y:S02]  /*2840*/  USEL UR6, URZ, 0x1, UP0 ;  /* 0x00000001ff067887 */ /* 0x000fe40008000000 */
[----:B------:R-:W-:-:S04]  /*2850*/  USEL UR4, UR4, URZ, UP0 ;  /* 0x000000ff04047287 */ /* 0x000fc80008000000 */
[----:B------:R-:W-:Y:S01]  /*2860*/  ULEA UR5, UR4, UR7, 0x3 ;  /* 0x0000000704057291 */ /* 0x000fe2000f8e18ff */
[----:B------:R-:W-:-:S04]  /*2870*/  LOP3.LUT R0, R0, UR6, RZ, 0x3c, !PT ;  /* 0x0000000600007c12 */ /* 0x000fc8000f8e3cff */
[----:B-1----:R-:W-:-:S04]  /*2880*/  SHF.L.U32 R2, R0, 0x1f, RZ ;  /* 0x0000001f00027819 */ /* 0x002fc800000006ff */
[----:B------:R-:W1:Y:S02]  /*2890*/  SYNCS.PHASECHK.TRANS64.TRYWAIT P0, [UR5], R2 ;  /* 0x00000002ff0075a7 */ /* 0x000e640008001105 */
[----:B-1----:R-:W-:Y:S05]  /*28a0*/  @!P0 BRA `(.L_x_44) ;  /* 0x0000007800b88947 */ /* 0x002fea0003800000 */
.L_x_131:
        /* <DEDUP_REMOVED lines=9> */
.L_x_133:
        /* <DEDUP_REMOVED lines=9> */
.L_x_135:
[----:B------:R-:W-:-:S04]  /*29d0*/  UIADD3 UR4, UPT, UPT, UR4, 0x1, URZ ;  /* 0x0000000104047890 */ /* 0x000fc8000fffe0ff */
[----:B------:R-:W-:-:S04]  /*29e0*/  UISETP.NE.AND UP0, UPT, UR4, 0x5, UPT ;  /* 0x000000050400788c */ /* 0x000fc8000bf05270 */
[----:B------:R-:W-:Y:S02]  /*29f0*/  USEL UR5, URZ, 0x1, UP0 ;  /* 0x00000001ff057887 */ /* 0x000fe40008000000 */
[----:B------:R-:W-:-:S04]  /*2a00*/  USEL UR4, UR4, URZ, UP0 ;  /* 0x000000ff04047287 */ /* 0x000fc80008000000 */
[----:B------:R-:W-:Y:S01]  /*2a10*/  ULEA UR4, UR4, UR7, 0x3 ;  /* 0x0000000704047291 */ /* 0x000fe2000f8e18ff */
[----:B-1----:R-:W-:-:S04]  /*2a20*/  LOP3.LUT R2, R0, UR5, RZ, 0x3c, !PT ;  /* 0x0000000500027c12 */ /* 0x002fc8000f8e3cff */
[----:B------:R-:W-:Y:S01]  /*2a30*/  SHF.L.U32 R2, R2, 0x1f, RZ ;  /* 0x0000001f02027819 */ /* 0x000fe200000006ff */
[----:B------:R-:W-:-:S07]  /*2a40*/  IMAD.U32 R0, RZ, RZ, UR4 ;  /* 0x00000004ff007e24 */ /* 0x000fce000f8e00ff */
.L_x_47:
[----:B-1----:R1:W2:Y:S02]  /*2a50*/  SYNCS.PHASECHK.TRANS64.TRYWAIT P0, [R0+URZ], R2 ;  /* 0x00000002000075a7 */ /* 0x0022a400080011ff */
[----:B--2---:R-:W-:Y:S05]  /*2a60*/  @!P0 NANOSLEEP.SYNCS 0x989680 ;  /* 0x009896800000895d */ /* 0x004fea0003900000 */
[----:B------:R-:W2:Y:S02]  /*2a70*/  @!P0 SYNCS.PHASECHK.TRANS64 P0, [R0+URZ], R2 ;  /* 0x00000002000085a7 */ /* 0x000ea400080010ff */
[----:B--2---:R-:W-:Y:S05]  /*2a80*/  @P0 EXIT ;  /* 0x000000000000094d */ /* 0x004fea0003800000 */
[----:B------:R-:W-:Y:S05]  /*2a90*/  BRA `(.L_x_47) ;  /* 0xfffffffc00ec7947 */ /* 0x000fea000383ffff */
.L_x_22:
[----:B------:R-:W-:-:S04]  /*2aa0*/  UISETP.NE.AND UP0, UPT, UR15, URZ, UPT ;  /* 0x000000ff0f00728c */ /* 0x000fc8000bf05270 */
[----:B------:R-:W-:-:S09]  /*2ab0*/  UISETP.NE.OR UP0, UPT, UR14, 0x1, UP0 ;  /* 0x000000010e00788c */ /* 0x000fd20008705670 */
[----:B------:R-:W-:Y:S05]  /*2ac0*/  BRA.U UP0, `(.L_x_48) ;  /* 0x0000000500507547 */ /* 0x000fea000b800000 */
[----:B------:R-:W-:Y:S01]  /*2ad0*/  HFMA2 R9, -RZ, RZ, 0, 0 ;  /* 0x00000000ff097431 */ /* 0x000fe200000001ff */
[----:B------:R-:W-:Y:S01]  /*2ae0*/  ISETP.GE.U32.AND P2, PT, R14, 0x2, PT ;  /* 0x000000020e00780c */ /* 0x000fe20003f46070 */
[----:B------:R-:W-:Y:S01]  /*2af0*/  IMAD.MOV.U32 R10, RZ, RZ, 0x1 ;  /* 0x00000001ff0a7424 */ /* 0x000fe200078e00ff */
[----:B------:R-:W-:Y:S01]  /*2b00*/  MOV R4, RZ ;  /* 0x000000ff00047202 */ /* 0x000fe20000000f00 */
[----:B------:R-:W-:Y:S01]  /*2b10*/  IMAD.MOV.U32 R12, RZ, RZ, RZ ;  /* 0x000000ffff0c7224 */ /* 0x000fe200078e00ff */
[----:B------:R-:W-:Y:S01]  /*2b20*/  UMOV UR4, 0x400 ;  /* 0x0000040000047882 */ /* 0x000fe20000000000 */
[----:B------:R-:W-:Y:S01]  /*2b30*/  IMAD.MOV.U32 R11, RZ, RZ, RZ ;  /* 0x000000ffff0b7224 */ /* 0x000fe200078e00ff */
[----:B------:R-:W-:Y:S01]  /*2b40*/  ULEA UR15, UR15, UR4, 0x18 ;  /* 0x000000040f0f7291 */ /* 0x000fe2000f8ec0ff */
[----:B------:R-:W-:-:S11]  /*2b50*/  UMOV UR5, URZ ;  /* 0x000000ff00057c82 */ /* 0x000fd60008000000 */
.L_x_52:
[----:B------:R-:W-:Y:S02]  /*2b60*/  LEA R0, R4, UR15, 0x3 ;  /* 0x0000000f04007c11 */ /* 0x000fe4000f8e18ff */
[----:B------:R-:W-:-:S03]  /*2b70*/  SHF.L.U32 R2, R11, 0x1f, RZ ;  /* 0x0000001f0b027819 */ /* 0x000fc600000006ff */
[----:B------:R-:W-:Y:S01]  /*2b80*/  VIADD R3, R0, 0xe0 ;  /* 0x000000e000037836 */ /* 0x000fe20000000000 */
[----:B------:R-:W1:Y:S02]  /*2b90*/  SYNCS.PHASECHK.TRANS64.TRYWAIT P0, [R0+URZ+0xd0], R2 ;  /* 0x0000d002000075a7 */ /* 0x000e6400080011ff */
[----:B-1----:R-:W-:Y:S05]  /*2ba0*/  @!P0 BRA `(.L_x_49) ;  /* 0x0000007800408947 */ /* 0x002fea0003800000 */
.L_x_136:
[----:B------:R-:W-:Y:S01]  /*2bb0*/  ULEA UR4, UR5, UR15, 0x3 ;  /* 0x0000000f05047291 */ /* 0x000fe2000f8e18ff */
[----:B-1----:R-:W-:Y:S01]  /*2bc0*/  PRMT R0, RZ, 0x654, R3 ;  /* 0x00000654ff007816 */ /* 0x002fe20000000003 */
[----:B------:R-:W-:Y:S01]  /*2bd0*/  @!P2 IMAD.MOV.U32 R5, RZ, RZ, 0x10 ;  /* 0x00000010ff05a424 */ /* 0x000fe200078e00ff */
[----:B------:R-:W-:Y:S01]  /*2be0*/  SHF.L.U32 R2, R10, 0x1f, RZ ;  /* 0x0000001f0a027819 */ /* 0x000fe200000006ff */
[----:B------:R-:W-:Y:S01]  /*2bf0*/  UIADD3 UR6, UPT, UPT, UR4, 0x80, URZ ;  /* 0x0000008004067890 */ /* 0x000fe2000fffe0ff */
[----:B------:R1:W-:Y:S04]  /*2c00*/  SYNCS.ARRIVE.TRANS64.RED.A1T0 RZ, [R0+URZ], RZ ;  /* 0x000000ff00ff79a7 */ /* 0x0003e800081004ff */
[----:B------:R-:W2:Y:S01]  /*2c10*/  SYNCS.PHASECHK.TRANS64.TRYWAIT P0, [UR4+0x90], R2 ;  /* 0x00009002ff0075a7 */ /* 0x000ea20008001104 */
[----:B-1----:R-:W-:-:S05]  /*2c20*/  IMAD.U32 R0, RZ, RZ, UR6 ;  /* 0x00000006ff007e24 */ /* 0x002fca000f8e00ff */
[----:B------:R-:W-:Y:S01]  /*2c30*/  PRMT R0, R14, 0x654, R0 ;  /* 0x000006540e007816 */ /* 0x000fe20000000000 */
[----:B--2---:R-:W-:Y:S06]  /*2c40*/  @!P0 BRA `(.L_x_50) ;  /* 0x00000078002c8947 */ /* 0x004fec0003800000 */
.L_x_138:
[----:B------:R-:W-:Y:S01]  /*2c50*/  ULEA UR6, UR5, UR15, 0x4 ;  /* 0x0000000f05067291 */ /* 0x000fe2000f8e20ff */
[----:B------:R-:W-:Y:S01]  /*2c60*/  SEL R13, R0, R13, !P2 ;  /* 0x0000000d000d7207 */ /* 0x000fe20005000000 */
[----:B------:R-:W-:Y:S01]  /*2c70*/  UIADD3 UR7, UPT, UPT, UR4, 0x80, URZ ;  /* 0x0000008004077890 */ /* 0x000fe2000fffe0ff */
[----:B------:R-:W-:Y:S01]  /*2c80*/  LEA R0, R9, UR15, 0x3 ;  /* 0x0000000f09007c11 */ /* 0x000fe2000f8e18ff */
[----:B------:R-:W-:Y:S01]  /*2c90*/  UIADD3 UR6, UPT, UPT, UR6, 0x100, URZ ;  /* 0x0000010006067890 */ /* 0x000fe2000fffe0ff */
[----:B-1----:R-:W-:Y:S01]  /*2ca0*/  SHF.L.U32 R2, R12, 0x1f, RZ ;  /* 0x0000001f0c027819 */ /* 0x002fe200000006ff */
[----:B------:R1:W-:Y:S01]  /*2cb0*/  @!P2 SYNCS.ARRIVE.TRANS64.RED RZ, [R13+URZ], R5 ;  /* 0x000000050dffa9a7 */ /* 0x0003e200080004ff */
[----:B------:R-:W-:Y:S01]  /*2cc0*/  UIADD3 UR4, UPT, UPT, UR5, 0x1, URZ ;  /* 0x0000000105047890 */ /* 0x000fe2000fffe0ff */
[----:B------:R-:W-:-:S03]  /*2cd0*/  VIADD R8, R4, 0x1 ;  /* 0x0000000104087836 */ /* 0x000fc60000000000 */
[----:B------:R-:W-:Y:S02]  /*2ce0*/  UISETP.NE.AND UP0, UPT, UR4, 0x2, UPT ;  /* 0x000000020400788c */ /* 0x000fe4000bf05270 */
[----:B------:R-:W-:Y:S06]  /*2cf0*/  UGETNEXTWORKID.BROADCAST [UR6], [UR7] ;  /* 0x00000000060073ca */ /* 0x000fec0008000100 */
[----:B------:R-:W-:Y:S01]  /*2d00*/  USEL UR6, URZ, 0x1, UP0 ;  /* 0x00000001ff067887 */ /* 0x000fe20008000000 */
[----:B------:R-:W-:Y:S01]  /*2d10*/  ISETP.NE.AND P0, PT, R8, 0x2, PT ;  /* 0x000000020800780c */ /* 0x000fe20003f05270 */
[----:B------:R-:W-:Y:S01]  /*2d20*/  USEL UR5, UR4, URZ, UP0 ;  /* 0x000000ff04057287 */ /* 0x000fe20008000000 */
[----:B------:R-:W2:Y:S03]  /*2d30*/  SYNCS.PHASECHK.TRANS64.TRYWAIT P1, [R0+URZ+0x80], R2 ;  /* 0x00008002000075a7 */ /* 0x000ea600080211ff */
[----:B------:R-:W-:Y:S01]  /*2d40*/  LOP3.LUT R10, R10, UR6, RZ, 0x3c, !PT ;  /* 0x000000060a0a7c12 */ /* 0x000fe2000f8e3cff */
[----:B-12---:R-:W-:Y:S07]  /*2d50*/  @!P1 BRA `(.L_x_51) ;  /* 0x0000007800009947 */ /* 0x006fee0003800000 */
.L_x_139:
[----:B-1----:R-:W-:Y:S01]  /*2d60*/  LEA R2, R9, UR15, 0x4 ;  /* 0x0000000f09027c11 */ /* 0x002fe2000f8e20ff */
[----:B------:R-:W-:-:S04]  /*2d70*/  VIADD R0, R0, 0x90 ;  /* 0x0000009000007836 */ /* 0x000fc80000000000 */
[----:B------:R1:W2:Y:S01]  /*2d80*/  LDS.128 R4, [R2+0x100] ;  /* 0x0001000002047984 */ /* 0x0002a20000000c00 */
[----:B------:R-:W-:Y:S01]  /*2d90*/  PRMT R0, RZ, 0x654, R0 ;  /* 0x00000654ff007816 */ /* 0x000fe20000000000 */
[----:B------:R-:W-:Y:S01]  /*2da0*/  @!PT LDS RZ, [RZ] ;  /* 0x00000000fffff984 */ /* 0x000fe20000000800 */
[----:B------:R-:W-:Y:S01]  /*2db0*/  @!PT LDS RZ, [RZ] ;  /* 0x00000000fffff984 */ /* 0x000fe20000000800 */
[----:B------:R-:W-:Y:S01]  /*2dc0*/  @!PT LDS RZ, [RZ] ;  /* 0x00000000fffff984 */ /* 0x000fe20000000800 */
[----:B------:R-:W-:Y:S01]  /*2dd0*/  @!PT LDS RZ, [RZ] ;  /* 0x00000000fffff984 */ /* 0x000fe20000000800 */
[----:B------:R3:W-:Y:S06]  /*2de0*/  MEMBAR.ALL.CTA ;  /* 0x0000000000007992 */ /* 0x0007ec0000008000 */
[----:B---3--:R-:W3:Y:S01]  /*2df0*/  FENCE.VIEW.ASYNC.S ;  /* 0x00000000000073c6 */ /* 0x008ee20000000000 */
[----:B-1----:R-:W-:-:S04]  /*2e00*/  SEL R2, RZ, 0x1, P0 ;  /* 0x00000001ff027807 */ /* 0x002fc80000000000 */
[----:B------:R-:W-:Y:S01]  /*2e10*/  LOP3.LUT R11, R11, R2, RZ, 0x3c, !PT ;  /* 0x000000020b0b7212 */ /* 0x000fe200078e3cff */
[----:B---3--:R1:W-:Y:S01]  /*2e20*/  SYNCS.ARRIVE.TRANS64.RED.A1T0 RZ, [R0+URZ], RZ ;  /* 0x000000ff00ff79a7 */ /* 0x0083e200081004ff */
[----:B--2---:R-:W-:Y:S02]  /*2e30*/  LOP3.LUT P3, RZ, R6, 0x1, RZ, 0xc0, !PT ;  /* 0x0000000106ff7812 */ /* 0x004fe4000786c0ff */
[----:B------:R-:W-:Y:S01]  /*2e40*/  SEL R4, R8, RZ, P0 ;  /* 0x000000ff08047207 */ /* 0x000fe20000000000 */
[----:B-1----:R-:W-:-:S05]  /*2e50*/  VIADD R0, R9, 0x1 ;  /* 0x0000000109007836 */ /* 0x002fca0000000000 */
[----:B------:R-:W-:-:S04]  /*2e60*/  ISETP.NE.AND P1, PT, R0, 0x2, PT ;  /* 0x000000020000780c */ /* 0x000fc80003f25270 */
[----:B------:R-:W-:Y:S02]  /*2e70*/  SEL R3, RZ, 0x1, P1 ;  /* 0x00000001ff037807 */ /* 0x000fe40000800000 */
[----:B------:R-:W-:Y:S02]  /*2e80*/  SEL R9, R0, RZ, P1 ;  /* 0x000000ff00097207 */ /* 0x000fe40000800000 */
[----:B------:R-:W-:Y:S01]  /*2e90*/  LOP3.LUT R12, R12, R3, RZ, 0x3c, !PT ;  /* 0x000000030c0c7212 */ /* 0x000fe200078e3cff */
[----:B------:R-:W-:Y:S06]  /*2ea0*/  @P3 BRA `(.L_x_52) ;  /* 0xfffffffc002c3947 */ /* 0x000fec000383ffff */
[----:B------:R-:W-:Y:S01]  /*2eb0*/  ULEA UR4, UR5, UR15, 0x3 ;  /* 0x0000000f05047291 */ /* 0x000fe2000f8e18ff */
[----:B------:R-:W-:-:S08]  /*2ec0*/  SHF.L.U32 R0, R10, 0x1f, RZ ;  /* 0x0000001f0a007819 */ /* 0x000fd000000006ff */
[----:B------:R-:W1:Y:S02]  /*2ed0*/  SYNCS.PHASECHK.TRANS64 P0, [UR4+0x90], R0 ;  /* 0x00009000ff0075a7 */ /* 0x000e640008001004 */
[----:B-1----:R-:W-:Y:S05]  /*2ee0*/  @P0 BRA `(.L_x_53) ;  /* 0x0000000000080947 */ /* 0x002fea0003800000 */
[----:B------:R-:W1:Y:S02]  /*2ef0*/  SYNCS.PHASECHK.TRANS64.TRYWAIT P0, [UR4+0x90], R0 ;  /* 0x00009000ff0075a7 */ /* 0x000e640008001104 */
[----:B-1----:R-:W-:Y:S05]  /*2f00*/  @!P0 BRA `(.L_x_54) ;  /* 0x0000007400a88947 */ /* 0x002fea0003800000 */
.L_x_53:
[----:B------:R-:W-:-:S04]  /*2f10*/  UIADD3 UR6, UPT, UPT, UR5, 0x1, URZ ;  /* 0x0000000105067890 */ /* 0x000fc8000fffe0ff */
[----:B------:R-:W-:-:S04]  /*2f20*/  UISETP.NE.AND UP0, UPT, UR6, 0x2, UPT ;  /* 0x000000020600788c */ /* 0x000fc8000bf05270 */
[----:B------:R-:W-:Y:S02]  /*2f30*/  USEL UR7, URZ, 0x1, UP0 ;  /* 0x00000001ff077887 */ /* 0x000fe40008000000 */
[----:B------:R-:W-:-:S04]  /*2f40*/  USEL UR6, UR6, URZ, UP0 ;  /* 0x000000ff06067287 */ /* 0x000fc80008000000 */
[----:B------:R-:W-:Y:S01]  /*2f50*/  ULEA UR6, UR6, UR15, 0x3 ;  /* 0x0000000f06067291 */ /* 0x000fe2000f8e18ff */
[----:B-1----:R-:W-:-:S04]  /*2f60*/  LOP3.LUT R2, R10, UR7, RZ, 0x3c, !PT ;  /* 0x000000070a027c12 */ /* 0x002fc8000f8e3cff */
[----:B------:R-:W-:-:S04]  /*2f70*/  SHF.L.U32 R0, R2, 0x1f, RZ ;  /* 0x0000001f02007819 */ /* 0x000fc800000006ff */
[----:B------:R-:W1:Y:S02]  /*2f80*/  SYNCS.PHASECHK.TRANS64 P0, [UR6+0x90], R0 ;  /* 0x00009000ff0075a7 */ /* 0x000e640008001006 */
[----:B-1----:R-:W-:Y:S05]  /*2f90*/  @P0 EXIT ;  /* 0x000000000000094d */ /* 0x002fea0003800000 */
[----:B------:R-:W-:Y:S02]  /*2fa0*/  SHF.L.U32 R2, R2, 0x1f, RZ ;  /* 0x0000001f02027819 */ /* 0x000fe400000006ff */
[----:B------:R-:W-:-:S07]  /*2fb0*/  MOV R0, UR6 ;  /* 0x0000000600007c02 */ /* 0x000fce0008000f00 */
.L_x_55:
[----:B-1----:R1:W2:Y:S02]  /*2fc0*/  SYNCS.PHASECHK.TRANS64.TRYWAIT P0, [R0+URZ+0x90], R2 ;  /* 0x00009002000075a7 */ /* 0x0022a400080011ff */
[----:B--2---:R-:W-:Y:S05]  /*2fd0*/  @!P0 NANOSLEEP.SYNCS 0x989680 ;  /* 0x009896800000895d */ /* 0x004fea0003900000 */
[----:B------:R-:W2:Y:S02]  /*2fe0*/  @!P0 SYNCS.PHASECHK.TRANS64 P0, [R0+URZ+0x90], R2 ;  /* 0x00009002000085a7 */ /* 0x000ea400080010ff */
[----:B--2---:R-:W-:Y:S05]  /*2ff0*/  @P0 EXIT ;  /* 0x000000000000094d */ /* 0x004fea0003800000 */
[----:B------:R-:W-:Y:S05]  /*3000*/  BRA `(.L_x_55) ;  /* 0xfffffffc00ec7947 */ /* 0x000fea000383ffff */
.L_x_48:
[----:B------:R-:W-:Y:S05]  /*3010*/  BRA.U UP5, `(.L_x_56) ;  /* 0x0000001105b87547 */ /* 0x000fea000b800000 */
[----:B------:R-:W-:Y:S01]  /*3020*/  UMOV UR5, 0x40 ;  /* 0x0000004000057882 */ /* 0x000fe20000000000 */
[----:B------:R-:W-:Y:S01]  /*3030*/  NOP ;  /* 0x0000000000007918 */ /* 0x000fe20000000000 */
[----:B------:R-:W-:Y:S01]  /*3040*/  ULEA UR5, UR15, UR5, 0x18 ;  /* 0x000000050f057291 */ /* 0x000fe2000f8ec0ff */
[----:B------:R-:W-:Y:S02]  /*3050*/  UMOV UR4, 0x400 ;  /* 0x0000040000047882 */ /* 0x000fe40000000000 */
[----:B------:R-:W-:-:S06]  /*3060*/  ULEA UR15, UR15, UR4, 0x18 ;  /* 0x000000040f0f7291 */ /* 0x000fcc000f8ec0ff */
[----:B------:R-:W1:Y:S02]  /*3070*/  LDS.U8 R0, [UR5+0x1c] ;  /* 0x00001c05ff007984 */ /* 0x000e640008000000 */
[----:B-1----:R-:W-:-:S13]  /*3080*/  ISETP.NE.AND P0, PT, R0, RZ, PT ;  /* 0x000000ff0000720c */ /* 0x002fda0003f05270 */
[----:B------:R-:W-:Y:S05]  /*3090*/  @P0 BRA `(.L_x_57) ;  /* 0x0000000400080947 */ /* 0x000fea0003800000 */
[----:B------:R-:W-:Y:S02]  /*30a0*/  UISETP.NE.U32.AND UP1, UPT, UR48, 0x1, UPT ;  /* 0x000000013000788c */ /* 0x000fe4000bf25070 */
[----:B------:R-:W-:-:S07]  /*30b0*/  UIADD3 UR6, UPT, UPT, UR5, 0x8, URZ ;  /* 0x0000000805067890 */ /* 0x000fce000fffe0ff */
[----:B------:R-:W-:Y:S05]  /*30c0*/  BRA.U !UP1, `(.L_x_58) ;  /* 0x00000001099c7547 */ /* 0x000fea000b800000 */
[----:B------:R-:W-:Y:S01]  /*30d0*/  ELECT P0, URZ, PT ;  /* 0x0000000000ff782f */ /* 0x000fe20003800000 */
[----:B------:R-:W-:-:S12]  /*30e0*/  BSSY B0, `(.L_x_58) ;  /* 0x0000025000007945 */ /* 0x000fd80003800000 */
[----:B------:R-:W-:Y:S05]  /*30f0*/  @!P0 BRA `(.L_x_59) ;  /* 0x00000000008c8947 */ /* 0x000fea0003800000 */
[----:B------:R-:W-:-:S05]  /*3100*/  UMOV UR4, 0x10 ;  /* 0x0000001000047882 */ /* 0x000fca0000000000 */
[----:B------:R-:W-:Y:S04]  /*3110*/  DEPBAR.LE SB1, 0x36 ;  /* 0x00009d800000791a */ /* 0x000fe80000000000 */
[----:B------:R-:W1:Y:S02]  /*3120*/  UTCATOMSWS.2CTA.FIND_AND_SET.ALIGN UP0, UR4, UR4 ;  /* 0x00000004000475e3 */ /* 0x000e640008200800 */
[----:B-1----:R-:W-:Y:S01]  /*3130*/  MOV R0, UR4 ;  /* 0x0000000400007c02 */ /* 0x002fe20008000f00 */
[----:B------:R-:W-:Y:S06]  /*3140*/  BRA.U UP0, `(.L_x_60) ;  /* 0x0000000100187547 */ /* 0x000fec000b800000 */
.L_x_61:
[----:B------:R-:W-:Y:S05]  /*3150*/  NANOSLEEP 0x64 ;  /* 0x000000640000795d */ /* 0x000fea0003800000 */
[----:B------:R-:W-:-:S05]  /*3160*/  UMOV UR4, 0x10 ;  /* 0x0000001000047882 */ /* 0x000fca0000000000 */
[----:B------:R-:W-:Y:S04]  /*3170*/  DEPBAR.LE SB1, 0x36 ;  /* 0x00009d800000791a */ /* 0x000fe80000000000 */
[----:B------:R-:W1:Y:S02]  /*3180*/  UTCATOMSWS.2CTA.FIND_AND_SET.ALIGN UP0, UR4, UR4 ;  /* 0x00000004000475e3 */ /* 0x000e640008200800 */
[----:B-1----:R-:W-:Y:S01]  /*3190*/  MOV R0, UR4 ;  /* 0x0000000400007c02 */ /* 0x002fe20008000f00 */
[----:B------:R-:W-:Y:S05]  /*31a0*/  BRA.U !UP0, `(.L_x_61) ;  /* 0xfffffffd08e87547 */ /* 0x000fea000b83ffff */
.L_x_60:
[----:B------:R-:W1:Y:S01]  /*31b0*/  LDS R2, [UR5+0x10] ;  /* 0x00001005ff027984 */ /* 0x000e620008000800 */
[----:B------:R-:W-:Y:S01]  /*31c0*/  IMAD.U32 R3, RZ, RZ, UR15 ;  /* 0x0000000fff037e24 */ /* 0x000fe2000f8e00ff */
[----:B------:R-:W-:-:S03]  /*31d0*/  MOV R4, UR45 ;  /* 0x0000002d00047c02 */ /* 0x000fc60008000f00 */
[----:B------:R-:W-:Y:S01]  /*31e0*/  VIADD R3, R3, 0x120 ;  /* 0x0000012003037836 */ /* 0x000fe20000000000 */
[----:B-1----:R-:W-:-:S04]  /*31f0*/  SHF.L.U32 R2, R2, 0x1f, RZ ;  /* 0x0000001f02027819 */ /* 0x002fc800000006ff */
[----:B------:R-:W1:Y:S02]  /*3200*/  SYNCS.PHASECHK.TRANS64.TRYWAIT P0, [UR5+0x8], R2 ;  /* 0x00000802ff0075a7 */ /* 0x000e640008001105 */
[----:B-1----:R-:W-:Y:S05]  /*3210*/  @P0 BRA `(.L_x_62) ;  /* 0x0000000000080947 */ /* 0x002fea0003800000 */
[----:B------:R-:W1:Y:S02]  /*3220*/  SYNCS.PHASECHK.TRANS64.TRYWAIT P0, [UR5+0x8], R2 ;  /* 0x00000802ff0075a7 */ /* 0x000e640008001105 */
[----:B-1----:R-:W-:Y:S05]  /*3230*/  @!P0 BRA `(.L_x_63) ;  /* 0x0000007000f48947 */ /* 0x002fea0003800000 */
.L_x_62:
[----:B------:R-:W-:Y:S01]  /*3240*/  HFMA2 R9, -RZ, RZ, 0, 5.9604644775390625e-08 ;  /* 0x00000001ff097431 */ /* 0x000fe200000001ff */
[----:B------:R-:W-:Y:S01]  /*3250*/  UPRMT UR4, UR45, 0x654, UR6 ;  /* 0x000006542d047896 */ /* 0x000fe20008000006 */
[----:B------:R-:W-:Y:S01]  /*3260*/  PRMT R4, R4, 0x654, R3 ;  /* 0x0000065404047816 */ /* 0x000fe20000000003 */
[----:B------:R-:W-:Y:S02]  /*3270*/  IMAD.MOV.U32 R3, RZ, RZ, 0xffff ;  /* 0x0000ffffff037424 */ /* 0x000fe400078e00ff */
[----:B------:R-:W-:Y:S02]  /*3280*/  IMAD.MOV.U32 R10, RZ, RZ, 0x4 ;  /* 0x00000004ff0a7424 */ /* 0x000fe400078e00ff */
[----:B------:R-:W-:Y:S01]  /*3290*/  IMAD.SHL.U32 R6, R0, 0x20, RZ ;  /* 0x0000002000067824 */ /* 0x000fe200078e00ff */
[----:B-1----:R-:W-:Y:S02]  /*32a0*/  MOV R5, UR4 ;  /* 0x0000000400057c02 */ /* 0x002fe40008000f00 */
[-C--:B------:R-:W-:Y:S01]  /*32b0*/  SHF.L.U32 R3, R3, R0.reuse, RZ ;  /* 0x0000000003037219 */ /* 0x080fe200000006ff */
[----:B------:R1:W-:Y:S01]  /*32c0*/  SYNCS.ARRIVE.TRANS64.RED RZ, [UR4], R10 ;  /* 0x0000000affff79a7 */ /* 0x0003e20008000404 */
[----:B------:R-:W-:Y:S01]  /*32d0*/  SHF.L.U32 R2, R9, R0, RZ ;  /* 0x0000000009027219 */ /* 0x000fe200000006ff */
[----:B------:R1:W-:Y:S04]  /*32e0*/  STS [UR15+0x120], R6 ;  /* 0x00012006ff007988 */ /* 0x0003e8000800080f */
[----:B------:R1:W-:Y:S04]  /*32f0*/  STAS [R4.64], R0 ;  /* 0x0000000004007dbd */ /* 0x0003e8000c0008ff */
[----:B------:R1:W-:Y:S04]  /*3300*/  ATOMS.OR RZ, [UR5+0x14], R3 ;  /* 0x00001403ffff798c */ /* 0x0003e8000b000005 */
[----:B------:R1:W-:Y:S04]  /*3310*/  ATOMS.OR RZ, [UR5+0x18], R2 ;  /* 0x00001802ffff798c */ /* 0x0003e8000b000005 */
[----:B------:R1:W-:Y:S02]  /*3320*/  ATOMS.XOR RZ, [UR5+0x10], R9 ;  /* 0x00001009ffff798c */ /* 0x0003e4000b800005 */
.L_x_59:
[----:B------:R-:W-:Y:S05]  /*3330*/  BSYNC B0 ;  /* 0x0000000000007941 */ /* 0x000fea0003800000 */
.L_x_58:
[----:B------:R-:W-:Y:S05]  /*3340*/  BRA.U UP1, `(.L_x_64) ;  /* 0x00000001016c7547 */ /* 0x000fea000b800000 */
[----:B------:R-:W-:-:S03]  /*3350*/  UMOV UR4, 0xffffffff ;  /* 0xffffffff00047882 */ /* 0x000fc60000000000 */
[----:B------:R-:W-:Y:S05]  /*3360*/  BRA.DIV UR4, `(.L_x_65) ;  /* 0x0000007204c07947 */ /* 0x000fea000b800000 */
[----:B------:R-:W-:-:S13]  /*3370*/  ELECT P6, URZ, PT ;  /* 0x0000000000ff782f */ /* 0x000fda00038c0000 */
.L_x_143:
[----:B------:R-:W-:Y:S05]  /*3380*/  @!P6 BRA `(.L_x_64) ;  /* 0x00000000005ce947 */ /* 0x000fea0003800000 */
[----:B-1----:R-:W1:Y:S02]  /*3390*/  LDS R0, [UR5+0x10] ;  /* 0x00001005ff007984 */ /* 0x002e640008000800 */
[----:B-1----:R-:W-:-:S04]  /*33a0*/  SHF.L.U32 R0, R0, 0x1f, RZ ;  /* 0x0000001f00007819 */ /* 0x002fc800000006ff */
[----:B------:R-:W1:Y:S02]  /*33b0*/  SYNCS.PHASECHK.TRANS64.TRYWAIT P0, [UR5+0x8], R0 ;  /* 0x00000800ff0075a7 */ /* 0x000e640008001105 */
[----:B-1----:R-:W-:Y:S05]  /*33c0*/  @P0 BRA `(.L_x_66) ;  /* 0x0000000000080947 */ /* 0x002fea0003800000 */
[----:B------:R-:W1:Y:S02]  /*33d0*/  SYNCS.PHASECHK.TRANS64.TRYWAIT P0, [UR5+0x8], R0 ;  /* 0x00000800ff0075a7 */ /* 0x000e640008001105 */
[----:B-1----:R-:W-:Y:S05]  /*33e0*/  @!P0 BRA `(.L_x_67) ;  /* 0x0000007000c08947 */ /* 0x002fea0003800000 */
.L_x_66:
[----:B-1----:R-:W1:Y:S01]  /*33f0*/  LDS R0, [UR15+0x120] ;  /* 0x0001200fff007984 */ /* 0x002e620008000800 */
[----:B------:R-:W-:Y:S02]  /*3400*/  HFMA2 R4, -RZ, RZ, 0, 5.9604644775390625e-08 ;  /* 0x00000001ff047431 */ /* 0x000fe400000001ff */
[----:B------:R-:W-:Y:S01]  /*3410*/  IMAD.MOV.U32 R2, RZ, RZ, 0xffff ;  /* 0x0000ffffff027424 */ /* 0x000fe200078e00ff */
[----:B------:R-:W-:Y:S01]  /*3420*/  UPRMT UR4, UR45, 0x654, UR6 ;  /* 0x000006542d047896 */ /* 0x000fe20008000006 */
[----:B-1----:R-:W-:-:S03]  /*3430*/  IMAD.SHL.U32 R3, R0, 0x20, RZ ;  /* 0x0000002000037824 */ /* 0x002fc600078e00ff */
[-C--:B------:R-:W-:Y:S02]  /*3440*/  SHF.L.U32 R2, R2, R0.reuse, RZ ;  /* 0x0000000002027219 */ /* 0x080fe400000006ff */
[----:B------:R-:W-:Y:S01]  /*3450*/  SHF.L.U32 R0, R4, R0, RZ ;  /* 0x0000000004007219 */ /* 0x000fe200000006ff */
[----:B------:R2:W-:Y:S04]  /*3460*/  STS [UR15+0x120], R3 ;  /* 0x00012003ff007988 */ /* 0x0005e8000800080f */
[----:B------:R2:W-:Y:S04]  /*3470*/  ATOMS.OR RZ, [UR5+0x14], R2 ;  /* 0x00001402ffff798c */ /* 0x0005e8000b000005 */
[----:B------:R2:W-:Y:S01]  /*3480*/  ATOMS.OR RZ, [UR5+0x18], R0 ;  /* 0x00001800ffff798c */ /* 0x0005e2000b000005 */
[----:B------:R-:W-:Y:S03]  /*3490*/  SYNCS.ARRIVE.TRANS64.RED.A1T0 RZ, [UR4], RZ ;  /* 0x000000ffffff79a7 */ /* 0x000fe60008100404 */
[----:B------:R2:W-:Y:S01]  /*34a0*/  ATOMS.XOR RZ, [UR5+0x10], R4 ;  /* 0x00001004ffff798c */ /* 0x0005e2000b800005 */
[----:B------:R-:W-:Y:S05]  /*34b0*/  BRA `(.L_x_64) ;  /* 0x0000000000107947 */ /* 0x000fea0003800000 */
.L_x_57:
[----:B------:R-:W-:Y:S02]  /*34c0*/  MOV R0, 0xffffffff ;  /* 0xffffffff00007802 */ /* 0x000fe40000000f00 */
[----:B------:R-:W-:-:S03]  /*34d0*/  MOV R2, 0x3500 ;  /* 0x0000350000027802 */ /* 0x000fc60000000f00 */
[----:B------:R1:W-:Y:S04]  /*34e0*/  STS [UR15+0x120], R0 ;  /* 0x00012000ff007988 */ /* 0x0003e8000800080f */
[----:B-1---5:R-:W-:Y:S05]  /*34f0*/  CALL.REL.NOINC `($__internal_1_$__cuda_sm10x_tcgen05_guardrail_trap_phase_invalid_during_alloc) ;  /* 0x0000007400c87944 */ /* 0x022fea0003c00000 */
.L_x_64:
[----:B------:R-:W-:Y:S05]  /*3500*/  WARPSYNC.ALL ;  /* 0x0000000000007948 */ /* 0x000fea0003800000 */
[----:B------:R-:W3:Y:S01]  /*3510*/  S2UR UR4, SR_CgaCtaId ;  /* 0x00000000000479c3 */ /* 0x000ee20000008800 */
[----:B------:R-:W-:Y:S01]  /*3520*/  UMOV UR27, 0x400 ;  /* 0x00000400001b7882 */ /* 0x000fe20000000000 */
[----:B------:R-:W-:-:S06]  /*3530*/  NOP ;  /* 0x0000000000007918 */ /* 0x000fcc0000000000 */
[----:B------:R-:W-:Y:S06]  /*3540*/  BAR.ARV 0x6, 0xa0 ;  /* 0x0182800000007b1d */ /* 0x000fec0000002000 */
[----:B------:R-:W4:Y:S01]  /*3550*/  LDCU UR6, c[0x0][0x38c] ;  /* 0x00007180ff0677ac */ /* 0x000f220008000800 */
[----:B-12---:R-:W-:Y:S01]  /*3560*/  LOP3.LUT R2, R7, 0xffff, RZ, 0xc0, !PT ;  /* 0x0000ffff07027812 */ /* 0x006fe200078ec0ff */
[----:B------:R-:W-:Y:S01]  /*3570*/  IMAD.MOV.U32 R6, RZ, RZ, 0x1 ;  /* 0x00000001ff067424 */ /* 0x000fe200078e00ff */
[----:B------:R-:W-:Y:S01]  /*3580*/  LOP3.LUT R0, R8, 0xffff, RZ, 0xc0, !PT ;  /* 0x0000ffff08007812 */ /* 0x000fe200078ec0ff */
[----:B------:R-:W-:Y:S01]  /*3590*/  IMAD.MOV.U32 R7, RZ, RZ, RZ ;  /* 0x000000ffff077224 */ /* 0x000fe200078e00ff */
[----:B------:R-:W-:Y:S01]  /*35a0*/  R2UR UR29, R2 ;  /* 0x00000000021d72ca */ /* 0x000fe200000e0000 */
[----:B------:R-:W-:Y:S01]  /*35b0*/  IMAD.MOV.U32 R2, RZ, RZ, RZ ;  /* 0x000000ffff027224 */ /* 0x000fe200078e00ff */
[----:B------:R-:W-:Y:S01]  /*35c0*/  R2UR UR43, R0 ;  /* 0x00000000002b72ca */ /* 0x000fe200000e0000 */
[----:B------:R-:W-:Y:S01]  /*35d0*/  IMAD.MOV.U32 R0, RZ, RZ, RZ ;  /* 0x000000ffff007224 */ /* 0x000fe200078e00ff */
[----:B------:R-:W-:Y:S01]  /*35e0*/  UMOV UR32, URZ ;  /* 0x000000ff00207c82 */ /* 0x000fe20008000000 */
[----:B---3--:R-:W-:Y:S01]  /*35f0*/  ULEA UR27, UR4, UR27, 0x18 ;  /* 0x0000001b041b7291 */ /* 0x008fe2000f8ec0ff */
[----:B------:R-:W-:Y:S01]  /*3600*/  UMOV UR24, URZ ;  /* 0x000000ff00187c82 */ /* 0x000fe20008000000 */
[----:B------:R-:W-:-:S02]  /*3610*/  UMOV UR23, URZ ;  /* 0x000000ff00177c82 */ /* 0x000fc40008000000 */
[----:B------:R-:W-:Y:S02]  /*3620*/  UIADD3 UR5, UPT, UPT, UR27, 0x14400, URZ ;  /* 0x000144001b057890 */ /* 0x000fe4000fffe0ff */
[----:B------:R-:W-:Y:S02]  /*3630*/  UIADD3 UR4, UPT, UPT, UR27, 0x28400, URZ ;  /* 0x000284001b047890 */ /* 0x000fe4000fffe0ff */
[----:B----4-:R-:W-:Y:S01]  /*3640*/  UIADD3 UR6, UPT, UPT, UR6, 0x3f, URZ ;  /* 0x0000003f06067890 */ /* 0x010fe2000fffe0ff */
[----:B------:R-:W1:Y:S01]  /*3650*/  LDS R3, [UR27+0x120] ;  /* 0x0001201bff037984 */ /* 0x000e620008000800 */
[----:B------:R-:W-:Y:S02]  /*3660*/  USHF.R.U32.HI UR5, URZ, 0x4, UR5 ;  /* 0x00000004ff057899 */ /* 0x000fe40008011605 */
[----:B------:R-:W-:Y:S02]  /*3670*/  USHF.R.S32.HI UR33, URZ, 0x1f, UR6 ;  /* 0x0000001fff217899 */ /* 0x000fe40008011406 */
[----:B------:R-:W-:-:S02]  /*3680*/  USHF.R.U32.HI UR4, URZ, 0x4, UR4 ;  /* 0x00000004ff047899 */ /* 0x000fc40008011604 */
[----:B------:R-:W-:Y:S02]  /*3690*/  ULEA.HI UR33, UR33, UR6, URZ, 0x6 ;  /* 0x0000000621217291 */ /* 0x000fe4000f8f30ff */
[----:B------:R-:W-:Y:S02]  /*36a0*/  ULOP3.LUT UR5, UR5, 0x3fff, URZ, 0xc0, !UPT ;  /* 0x00003fff05057892 */ /* 0x000fe4000f8ec0ff */
[----:B------:R-:W-:Y:S02]  /*36b0*/  USHF.R.S32.HI UR33, URZ, 0x6, UR33 ;  /* 0x00000006ff217899 */ /* 0x000fe40008011421 */
[----:B------:R-:W-:Y:S02]  /*36c0*/  ULOP3.LUT UR4, UR4, 0x3fff, URZ, 0xc0, !UPT ;  /* 0x00003fff04047892 */ /* 0x000fe4000f8ec0ff */
[----:B------:R-:W-:Y:S02]  /*36d0*/  UISETP.LT.AND UP0, UPT, UR33, 0x1, UPT ;  /* 0x000000012100788c */ /* 0x000fe4000bf01270 */
[----:B------:R-:W-:Y:S01]  /*36e0*/  UISETP.NE.AND UP3, UPT, UR48, URZ, UPT ;  /* 0x000000ff3000728c */ /* 0x000fe2000bf65270 */
[----:B------:R-:W-:Y:S01]  /*36f0*/  UMOV UR40, 0x0 ;  /* 0x0000000000287882 */ /* 0x000fe20000000000 */
[----:B------:R-:W-:Y:S01]  /*3700*/  UMOV UR41, 0x10280490 ;  /* 0x1028049000297882 */ /* 0x000fe20000000000 */
[----:B------:R-:W-:-:S02]  /*3710*/  ULOP3.LUT UR30, UR5, 0x10000, URZ, 0xfc, !UPT ;  /* 0x00010000051e7892 */ /* 0x000fc4000f8efcff */
[----:B------:R-:W-:Y:S02]  /*3720*/  ULOP3.LUT UR4, UR4, 0x10000, URZ, 0xfc, !UPT ;  /* 0x0001000004047892 */ /* 0x000fe4000f8efcff */
[----:B------:R-:W-:Y:S01]  /*3730*/  USEL UR42, UR33, 0x1, !UP0 ;  /* 0x00000001212a7887 */ /* 0x000fe2000c000000 */
[----:B------:R-:W-:Y:S01]  /*3740*/  UMOV UR38, 0x0 ;  /* 0x0000000000267882 */ /* 0x000fe20000000000 */
[----:B------:R-:W-:Y:S01]  /*3750*/  UMOV UR39, 0x10280490 ;  /* 0x1028049000277882 */ /* 0x000fe20000000000 */
[----:B------:R-:W-:Y:S01]  /*3760*/  UMOV UR36, 0x0 ;  /* 0x0000000000247882 */ /* 0x000fe20000000000 */
[----:B------:R-:W-:Y:S01]  /*3770*/  UMOV UR37, 0x10280490 ;  /* 0x1028049000257882 */ /* 0x000fe20000000000 */
[----:B------:R-:W-:Y:S01]  /*3780*/  UMOV UR34, 0x0 ;  /* 0x0000000000227882 */ /* 0x000fe20000000000 */
[----:B------:R-:W-:Y:S01]  /*3790*/  UMOV UR35, 0x10280490 ;  /* 0x1028049000237882 */ /* 0x000fe20000000000 */
[----:B-1----:R-:W-:-:S15]  /*37a0*/  R2UR UR44, R3 ;  /* 0x00000000032c72ca */ /* 0x002fde00000e0000 */
.L_x_75:
[C---:B------:R-:W-:Y:S02]  /*37b0*/  LEA R3, R2.reuse, UR27, 0x3 ;  /* 0x0000001b02037c11 */ /* 0x040fe4000f8e18ff */
[----:B------:R-:W-:Y:S02]  /*37c0*/  SHF.L.U32 R4, R7, 0x1f, RZ ;  /* 0x0000001f07047819 */ /* 0x000fe400000006ff */
[----:B------:R-:W-:Y:S02]  /*37d0*/  LEA R5, R2, UR27, 0x4 ;  /* 0x0000001b02057c11 */ /* 0x000fe4000f8e20ff */
[----:B------:R-:W1:Y:S02]  /*37e0*/  SYNCS.PHASECHK.TRANS64.TRYWAIT P0, [R3+URZ+0x80], R4 ;  /* 0x00008004030075a7 */ /* 0x000e6400080011ff */
[----:B-1----:R-:W-:Y:S05]  /*37f0*/  @!P0 BRA `(.L_x_68) ;  /* 0x0000006c00d48947 */ /* 0x002fea0003800000 */
.L_x_144:
[----:B------:R2:W3:Y:S01]  /*3800*/  LDS.128 R8, [R5+0x100] ;  /* 0x0001000005087984 */ /* 0x0004e20000000c00 */
[----:B-1----:R-:W-:Y:S01]  /*3810*/  VIADD R3, R3, 0x90 ;  /* 0x0000009003037836 */ /* 0x002fe20000000000 */
[----:B------:R-:W-:Y:S01]  /*3820*/  IADD3 R4, PT, PT, R2, 0x1, RZ ;  /* 0x0000000102047810 */ /* 0x000fe20007ffe0ff */
[----:B------:R-:W-:Y:S01]  /*3830*/  @!PT LDS RZ, [RZ] ;  /* 0x00000000fffff984 */ /* 0x000fe20000000800 */
[----:B------:R-:W-:Y:S01]  /*3840*/  @!PT LDS RZ, [RZ] ;  /* 0x00000000fffff984 */ /* 0x000fe20000000800 */
[----:B------:R-:W-:Y:S01]  /*3850*/  @!PT LDS RZ, [RZ] ;  /* 0x00000000fffff984 */ /* 0x000fe20000000800 */
[----:B------:R-:W-:Y:S01]  /*3860*/  @!PT LDS RZ, [RZ] ;  /* 0x00000000fffff984 */ /* 0x000fe20000000800 */
[----:B------:R1:W-:Y:S06]  /*3870*/  MEMBAR.ALL.CTA ;  /* 0x0000000000007992 */ /* 0x0003ec0000008000 */
[----:B-1----:R-:W1:Y:S01]  /*3880*/  FENCE.VIEW.ASYNC.S ;  /* 0x00000000000073c6 */ /* 0x002e620000000000 */
[----:B------:R-:W-:-:S04]  /*3890*/  PRMT R3, RZ, 0x654, R3 ;  /* 0x00000654ff037816 */ /* 0x000fc80000000003 */
[----:B-1----:R2:W-:Y:S01]  /*38a0*/  SYNCS.ARRIVE.TRANS64.RED.A1T0 RZ, [R3+URZ], RZ ;  /* 0x000000ff03ff79a7 */ /* 0x0025e200081004ff */
[----:B------:R-:W-:Y:S05]  /*38b0*/  BRA.U UP3, `(.L_x_69) ;  /* 0x0000000503087547 */ /* 0x000fea000b800000 */
[----:B------:R-:W1:Y:S01]  /*38c0*/  LDCU UR5, c[0x0][0x38c] ;  /* 0x00007180ff0577ac */ /* 0x000e620008000800 */
[----:B------:R-:W-:Y:S02]  /*38d0*/  PLOP3.LUT P1, PT, PT, PT, PT, 0x80, 0x8 ;  /* 0x000000000008781c */ /* 0x000fe40003f2f070 */
[----:B------:R-:W-:Y:S01]  /*38e0*/  SHF.L.U32 R2, R6, 0x1f, RZ ;  /* 0x0000001f06027819 */ /* 0x000fe200000006ff */
[----:B------:R-:W-:Y:S02]  /*38f0*/  ULEA UR31, UR32, UR27, 0x3 ;  /* 0x0000001b201f7291 */ /* 0x000fe4000f8e18ff */
[----:B------:R-:W-:Y:S02]  /*3900*/  UIMAD UR22, UR32, 0xa0, UR44 ;  /* 0x000000a0201678a4 */ /* 0x000fe4000f8e022c */
[----:B-1----:R-:W-:-:S06]  /*3910*/  UISETP.GE.AND UP0, UPT, UR5, 0x1, UPT ;  /* 0x000000010500788c */ /* 0x002fcc000bf06270 */
[----:B------:R-:W-:-:S05]  /*3920*/  PLOP3.LUT P0, PT, PT, PT, UP0, 0x80, 0x8 ;  /* 0x000000000008781c */ /* 0x000fca0003f0f008 */
[----:B------:R-:W-:-:S08]  /*3930*/  @UP0 ULEA UR5, UR24, UR27, 0x3 ;  /* 0x0000001b18050291 */ /* 0x000fd0000f8e18ff */
[----:B--2---:R-:W-:-:S04]  /*3940*/  @P0 SHF.L.U32 R3, R0, 0x1f, RZ ;  /* 0x0000001f00030819 */ /* 0x004fc800000006ff */
[----:B------:R1:W2:Y:S01]  /*3950*/  @P0 SYNCS.PHASECHK.TRANS64.TRYWAIT P1, [UR5], R3 ;  /* 0x00000003ff0005a7 */ /* 0x0002a20008021105 */
[----:B------:R-:W4:Y:S02]  /*3960*/  SYNCS.PHASECHK.TRANS64.TRYWAIT P0, [UR31+0xb8], R2 ;  /* 0x0000b802ff0075a7 */ /* 0x000f24000800111f */
[----:B-12-4-:R-:W-:Y:S05]  /*3970*/  @!P0 BRA `(.L_x_70) ;  /* 0x0000006c00888947 */ /* 0x016fea0003800000 */
.L_x_146:
[----:B------:R-:W-:Y:S01]  /*3980*/  UMOV UR28, UR23 ;  /* 0x00000017001c7c82 */ /* 0x000fe20008000000 */
[----:B------:R-:W-:Y:S05]  /*3990*/  BRA.U !UP0, `(.L_x_71) ;  /* 0x0000000108c07547 */ /* 0x000fea000b800000 */
[----:B------:R-:W-:Y:S02]  /*39a0*/  UIADD3 UR28, UPT, UPT, UR42, UR23, URZ ;  /* 0x000000172a1c7290 */ /* 0x000fe4000fffe0ff */
[----:B------:R-:W-:Y:S01]  /*39b0*/  UPLOP3.LUT UP2, UPT, UPT, UPT, UPT, 0x40, 0x4 ;  /* 0x000000000004789c */ /* 0x000fe20003f4e870 */
[----:B------:R-:W-:Y:S01]  /*39c0*/  UMOV UR25, UR33 ;  /* 0x0000002100197c82 */ /* 0x000fe20008000000 */
[----:B------:R-:W-:-:S09]  /*39d0*/  UMOV UR5, UR24 ;  /* 0x0000001800057c82 */ /* 0x000fd20008000000 */
.L_x_74:
[----:B--2---:R-:W-:Y:S01]  /*39e0*/  ULEA UR7, UR5, UR27, 0x3 ;  /* 0x0000001b05077291 */ /* 0x004fe2000f8e18ff */
[----:B----4-:R-:W-:Y:S11]  /*39f0*/  @P1 BRA `(.L_x_72) ;  /* 0x00000000000c1947 */ /* 0x010ff60003800000 */
[----:B-1----:R-:W-:Y:S04]  /*3a00*/  SHF.L.U32 R2, R0, 0x1f, RZ ;  /* 0x0000001f00027819 */ /* 0x002fe800000006ff */
[----:B------:R-:W1:Y:S02]  /*3a10*/  SYNCS.PHASECHK.TRANS64.TRYWAIT P0, [UR7], R2 ;  /* 0x00000002ff0075a7 */ /* 0x000e640008001107 */
[----:B-1----:R-:W-:Y:S05]  /*3a20*/  @!P0 BRA `(.L_x_73) ;  /* 0x0000006c00748947 */ /* 0x002fea0003800000 */
.L_x_72:
[----:B------:R-:W-:Y:S01]  /*3a30*/  UISETP.NE.AND UP0, UPT, UR25, 0x1, UPT ;  /* 0x000000011900788c */ /* 0x000fe2000bf05270 */
[----:B------:R-:W-:Y:S01]  /*3a40*/  PLOP3.LUT P1, PT, PT, PT, PT, 0x80, 0x8 ;  /* 0x000000000008781c */ /* 0x000fe20003f2f070 */
[----:B------:R-:W-:Y:S02]  /*3a50*/  UIADD3 UR6, UPT, UPT, UR5, 0x1, URZ ;  /* 0x0000000105067890 */ /* 0x000fe4000fffe0ff */
[----:B------:R-:W-:Y:S02]  /*3a60*/  UIADD3 UR26, UPT, UPT, UR7, 0x28, URZ ;  /* 0x00000028071a7890 */ /* 0x000fe4000fffe0ff */
[----:B------:R-:W-:Y:S01]  /*3a70*/  UISETP.NE.AND UP1, UPT, UR6, 0x5, UPT ;  /* 0x000000050600788c */ /* 0x000fe2000bf25270 */
[----:B------:R-:W-:Y:S01]  /*3a80*/  PLOP3.LUT P0, PT, PT, PT, UP0, 0x80, 0x8 ;  /* 0x000000000008781c */ /* 0x000fe20003f0f008 */
[----:B------:R-:W-:Y:S02]  /*3a90*/  UIADD3 UR23, UPT, UPT, UR23, 0x1, URZ ;  /* 0x0000000117177890 */ /* 0x000fe4000fffe0ff */
[----:B------:R-:W-:Y:S02]  /*3aa0*/  USEL UR8, URZ, 0x1, UP1 ;  /* 0x00000001ff087887 */ /* 0x000fe40008800000 */
[----:B------:R-:W-:Y:S02]  /*3ab0*/  USEL UR24, UR6, URZ, UP1 ;  /* 0x000000ff06187287 */ /* 0x000fe40008800000 */
[----:B------:R-:W-:Y:S02]  /*3ac0*/  UIADD3 UR25, UPT, UPT, UR25, -0x1, URZ ;  /* 0xffffffff19197890 */ /* 0x000fe4000fffe0ff */
[----:B------:R-:W-:Y:S01]  /*3ad0*/  @UP0 ULEA UR6, UR24, UR27, 0x3 ;  /* 0x0000001b18060291 */ /* 0x000fe2000f8e18ff */
[----:B------:R-:W-:Y:S01]  /*3ae0*/  LOP3.LUT R0, R0, UR8, RZ, 0x3c, !PT ;  /* 0x0000000800007c12 */ /* 0x000fe2000f8e3cff */
[----:B------:R-:W-:Y:S02]  /*3af0*/  ULEA UR8, UR5, UR30, 0xa ;  /* 0x0000001e05087291 */ /* 0x000fe4000f8e50ff */
[----:B------:R-:W-:Y:S01]  /*3b00*/  UISETP.NE.AND UP0, UPT, UR23, UR28, UPT ;  /* 0x0000001c1700728c */ /* 0x000fe2000bf05270 */
[----:B-1----:R-:W-:Y:S01]  /*3b10*/  @P0 SHF.L.U32 R2, R0, 0x1f, RZ ;  /* 0x0000001f00020819 */ /* 0x002fe200000006ff */
[----:B------:R-:W-:Y:S02]  /*3b20*/  UIADD3 UR18, UPT, UPT, UR8, 0x2, URZ ;  /* 0x0000000208127890 */ /* 0x000fe4000fffe0ff */
[----:B------:R-:W-:Y:S01]  /*3b30*/  UIADD3 UR14, UPT, UPT, UR8, 0x4, URZ ;  /* 0x00000004080e7890 */ /* 0x000fe2000fffe0ff */
[----:B------:R2:W4:Y:S01]  /*3b40*/  @P0 SYNCS.PHASECHK.TRANS64.TRYWAIT P1, [UR6], R2 ;  /* 0x00000002ff0005a7 */ /* 0x0005220008021106 */
[----:B------:R-:W-:Y:S02]  /*3b50*/  UIMAD UR6, UR5, 0x280, UR4 ;  /* 0x00000280050678a4 */ /* 0x000fe4000f8e0204 */
[----:B------:R-:W-:Y:S02]  /*3b60*/  UIADD3 UR10, UPT, UPT, UR8, 0x6, URZ ;  /* 0x00000006080a7890 */ /* 0x000fe4000fffe0ff */
[----:B------:R-:W-:Y:S02]  /*3b70*/  UIADD3 UR20, UPT, UPT, UR6, 0x2, URZ ;  /* 0x0000000206147890 */ /* 0x000fe4000fffe0ff */
[----:B------:R-:W-:Y:S02]  /*3b80*/  UIADD3 UR16, UPT, UPT, UR6, 0x4, URZ ;  /* 0x0000000406107890 */ /* 0x000fe4000fffe0ff */
[----:B------:R-:W-:Y:S01]  /*3b90*/  UIADD3 UR12, UPT, UPT, UR6, 0x6, URZ ;  /* 0x00000006060c7890 */ /* 0x000fe2000fffe0ff */
[----:B------:R-:W-:Y:S01]  /*3ba0*/  UMOV UR7, 0x40004040 ;  /* 0x4000404000077882 */ /* 0x000fe20000000000 */
[----:B------:R-:W-:Y:S01]  /*3bb0*/  UMOV UR9, 0x40004040 ;  /* 0x4000404000097882 */ /* 0x000fe20000000000 */
[----:B------:R-:W-:Y:S01]  /*3bc0*/  UMOV UR21, 0x40004040 ;  /* 0x4000404000157882 */ /* 0x000fe20000000000 */
[----:B------:R2:W-:Y:S01]  /*3bd0*/  UTCHMMA.2CTA gdesc[UR8], gdesc[UR6], tmem[UR22], tmem[UR40], idesc[UR41], UP2 ;  /* 0x00ff2806080075ea */ /* 0x0005e20009200016 */
[----:B------:R-:W-:Y:S01]  /*3be0*/  UPLOP3.LUT UP2, UPT, UPT, UPT, UPT, 0x80, 0x8 ;  /* 0x000000000008789c */ /* 0x000fe20003f4f070 */
[----:B------:R-:W-:Y:S01]  /*3bf0*/  UMOV UR19, 0x40004040 ;  /* 0x4000404000137882 */ /* 0x000fe20000000000 */
[----:B------:R-:W-:Y:S01]  /*3c00*/  UMOV UR17, 0x40004040 ;  /* 0x4000404000117882 */ /* 0x000fe20000000000 */
[----:B------:R2:W-:Y:S01]  /*3c10*/  UTCHMMA.2CTA gdesc[UR18], gdesc[UR20], tmem[UR22], tmem[UR38], idesc[UR39], UPT ;  /* 0x00ff2614120075ea */ /* 0x0005e2000ba00016 */
[----:B------:R-:W-:Y:S01]  /*3c20*/  UMOV UR15, 0x40004040 ;  /* 0x40004040000f7882 */ /* 0x000fe20000000000 */
[----:B------:R-:W-:Y:S01]  /*3c30*/  UMOV UR13, 0x40004040 ;  /* 0x40004040000d7882 */ /* 0x000fe20000000000 */
[----:B------:R-:W-:Y:S01]  /*3c40*/  UMOV UR11, 0x40004040 ;  /* 0x40004040000b7882 */ /* 0x000fe20000000000 */
[----:B------:R2:W-:Y:S01]  /*3c50*/  UTCHMMA.2CTA gdesc[UR14], gdesc[UR16], tmem[UR22], tmem[UR36], idesc[UR37], UPT ;  /* 0x00ff24100e0075ea */ /* 0x0005e2000ba00016 */
[----:B------:R2:W-:Y:S01]  /*3c60*/  UTCHMMA.2CTA gdesc[UR10], gdesc[UR12], tmem[UR22], tmem[UR34], idesc[UR35], UPT ;  /* 0x00ff220c0a0075ea */ /* 0x0005e2000ba00016 */
[----:B------:R2:W-:Y:S01]  /*3c70*/  UTCBAR.2CTA.MULTICAST [UR26], URZ, UR29 ;  /* 0x000000ff1a0073e9 */ /* 0x0005e2000820081d */
[----:B------:R-:W-:Y:S01]  /*3c80*/  UMOV UR5, UR24 ;  /* 0x0000001800057c82 */ /* 0x000fe20008000000 */
[----:B------:R-:W-:Y:S05]  /*3c90*/  BRA.U UP0, `(.L_x_74) ;  /* 0xfffffffd00507547 */ /* 0x000fea000b83ffff */
.L_x_71:
[----:B------:R-:W-:Y:S01]  /*3ca0*/  UIADD3 UR5, UPT, UPT, UR31, 0xa0, URZ ;  /* 0x000000a01f057890 */ /* 0x000fe2000fffe0ff */
[----:B------:R-:W-:-:S08]  /*3cb0*/  UMOV UR23, UR28 ;  /* 0x0000001c00177c82 */ /* 0x000fd00008000000 */
[----:B------:R1:W-:Y:S01]  /*3cc0*/  UTCBAR.2CTA.MULTICAST [UR5], URZ, UR43 ;  /* 0x000000ff050073e9 */ /* 0x0003e2000820082b */
[----:B------:R-:W-:Y:S02]  /*3cd0*/  NOP ;  /* 0x0000000000007918 */ /* 0x000fe40000000000 */
.L_x_69:
[----:B-1----:R-:W-:Y:S01]  /*3ce0*/  UIADD3 UR5, UPT, UPT, UR32, 0x1, URZ ;  /* 0x0000000120057890 */ /* 0x002fe2000fffe0ff */
[----:B---3--:R-:W-:Y:S02]  /*3cf0*/  LOP3.LUT P0, RZ, R10, 0x1, RZ, 0xc0, !PT ;  /* 0x000000010aff7812 */ /* 0x008fe4000780c0ff */
[----:B----4-:R-:W-:Y:S01]  /*3d00*/  ISETP.NE.AND P1, PT, R4, 0x2, PT ;  /* 0x000000020400780c */ /* 0x010fe20003f25270 */
[----:B------:R-:W-:-:S03]  /*3d10*/  UISETP.NE.AND UP0, UPT, UR5, 0x3, UPT ;  /* 0x000000030500788c */ /* 0x000fc6000bf05270 */
[----:B--2---:R-:W-:Y:S01]  /*3d20*/  SEL R2, RZ, 0x1, P1 ;  /* 0x00000001ff027807 */ /* 0x004fe20000800000 */
[----:B------:R-:W-:Y:S02]  /*3d30*/  USEL UR6, URZ, 0x1, UP0 ;  /* 0x00000001ff067887 */ /* 0x000fe40008000000 */
[----:B------:R-:W-:Y:S01]  /*3d40*/  USEL UR32, UR5, URZ, UP0 ;  /* 0x000000ff05207287 */ /* 0x000fe20008000000 */
[----:B------:R-:W-:Y:S02]  /*3d50*/  LOP3.LUT R7, R7, R2, RZ, 0x3c, !PT ;  /* 0x0000000207077212 */ /* 0x000fe400078e3cff */
[----:B------:R-:W-:Y:S02]  /*3d60*/  SEL R2, R4, RZ, P1 ;  /* 0x000000ff04027207 */ /* 0x000fe40000800000 */
[----:B------:R-:W-:Y:S01]  /*3d70*/  LOP3.LUT R6, R6, UR6, RZ, 0x3c, !PT ;  /* 0x0000000606067c12 */ /* 0x000fe2000f8e3cff */
[----:B------:R-:W-:Y:S06]  /*3d80*/  @P0 BRA `(.L_x_75) ;  /* 0xfffffff800880947 */ /* 0x000fec000383ffff */
[----:B------:R-:W1:Y:S01]  /*3d90*/  S2UR UR8, SR_CgaCtaId ;  /* 0x00000000000879c3 */ /* 0x000e620000008800 */
[----:B------:R-:W-:Y:S01]  /*3da0*/  ELECT P0, URZ, PT ;  /* 0x0000000000ff782f */ /* 0x000fe20003800000 */
[----:B------:R-:W-:Y:S01]  /*3db0*/  HFMA2 R0, -RZ, RZ, 0, 5.9604644775390625e-08 ;  /* 0x00000001ff007431 */ /* 0x000fe200000001ff */
[----:B------:R-:W-:-:S05]  /*3dc0*/  UMOV UR4, 0x40 ;  /* 0x0000004000047882 */ /* 0x000fca0000000000 */
[----:B------:R-:W-:Y:S01]  /*3dd0*/  UVIRTCOUNT.DEALLOC.SMPOOL 0x80 ;  /* 0x000000800000784c */ /* 0x000fe20000000000 */
[----:B------:R-:W-:Y:S02]  /*3de0*/  UISETP.NE.AND UP1, UPT, UR48, URZ, UPT ;  /* 0x000000ff3000728c */ /* 0x000fe4000bf25270 */
[----:B-1----:R-:W-:-:S09]  /*3df0*/  ULEA UR8, UR8, UR4, 0x18 ;  /* 0x0000000408087291 */ /* 0x002fd2000f8ec0ff */
[----:B------:R1:W-:Y:S01]  /*3e00*/  @P0 STS.U8 [UR8+0x1c], R0 ;  /* 0x00001c00ff000988 */ /* 0x0003e20008000008 */
[----:B------:R-:W-:Y:S05]  /*3e10*/  BRA.U UP1, `(.L_x_76) ;  /* 0x00000001017c7547 */ /* 0x000fea000b800000 */
[----:B------:R-:W-:Y:S01]  /*3e20*/  UIADD3 UR7, UPT, UPT, UR27, 0xb8, URZ ;  /* 0x000000b81b077890 */ /* 0x000fe2000fffe0ff */
[----:B-1----:R-:W-:-:S03]  /*3e30*/  SHF.L.U32 R0, R6, 0x1f, RZ ;  /* 0x0000001f06007819 */ /* 0x002fc600000006ff */
[----:B------:R-:W-:-:S09]  /*3e40*/  ULEA UR4, UR32, UR7, 0x3 ;  /* 0x0000000720047291 */ /* 0x000fd2000f8e18ff */
[----:B------:R-:W1:Y:S02]  /*3e50*/  SYNCS.PHASECHK.TRANS64.TRYWAIT P0, [UR4], R0 ;  /* 0x00000000ff0075a7 */ /* 0x000e640008001104 */
[----:B-1----:R-:W-:Y:S05]  /*3e60*/  @!P0 BRA `(.L_x_77) ;  /* 0x00000068007c8947 */ /* 0x002fea0003800000 */
.L_x_149:
        /* <DEDUP_REMOVED lines=9> */
.L_x_151:
[----:B------:R-:W-:-:S04]  /*3f00*/  UIADD3 UR4, UPT, UPT, UR4, 0x1, URZ ;  /* 0x0000000104047890 */ /* 0x000fc8000fffe0ff */
[----:B------:R-:W-:-:S04]  /*3f10*/  UISETP.NE.AND UP0, UPT, UR4, 0x3, UPT ;  /* 0x000000030400788c */ /* 0x000fc8000bf05270 */
[----:B------:R-:W-:Y:S02]  /*3f20*/  USEL UR5, URZ, 0x1, UP0 ;  /* 0x00000001ff057887 */ /* 0x000fe40008000000 */
[----:B------:R-:W-:-:S04]  /*3f30*/  USEL UR4, UR4, URZ, UP0 ;  /* 0x000000ff04047287 */ /* 0x000fc80008000000 */
[----:B------:R-:W-:Y:S01]  /*3f40*/  ULEA UR4, UR4, UR7, 0x3 ;  /* 0x0000000704047291 */ /* 0x000fe2000f8e18ff */
[----:B-1----:R-:W-:-:S04]  /*3f50*/  LOP3.LUT R2, R6, UR5, RZ, 0x3c, !PT ;  /* 0x0000000506027c12 */ /* 0x002fc8000f8e3cff */
[----:B------:R-:W-:Y:S01]  /*3f60*/  SHF.L.U32 R2, R2, 0x1f, RZ ;  /* 0x0000001f02027819 */ /* 0x000fe200000006ff */
[----:B------:R-:W-:-:S04]  /*3f70*/  IMAD.U32 R0, RZ, RZ, UR4 ;  /* 0x00000004ff007e24 */ /* 0x000fc8000f8e00ff */
[----:B------:R1:W2:Y:S03]  /*3f80*/  SYNCS.PHASECHK.TRANS64.TRYWAIT P0, [R0+URZ], R2 ;  /* 0x00000002000075a7 */ /* 0x0002a600080011ff */
[----:B--2---:R-:W-:Y:S05]  /*3f90*/  @!P0 NANOSLEEP.SYNCS 0x989680 ;  /* 0x009896800000895d */ /* 0x004fea0003900000 */
[----:B------:R-:W2:Y:S02]  /*3fa0*/  @!P0 SYNCS.PHASECHK.TRANS64 P0, [R0+URZ], R2 ;  /* 0x00000002000085a7 */ /* 0x000ea400080010ff */
[----:B--2---:R-:W-:Y:S05]  /*3fb0*/  @P0 BRA `(.L_x_79) ;  /* 0x0000000000200947 */ /* 0x004fea0003800000 */
.L_x_80:
[----:B--2---:R2:W3:Y:S02]  /*3fc0*/  SYNCS.PHASECHK.TRANS64.TRYWAIT P0, [R0+URZ], R2 ;  /* 0x00000002000075a7 */ /* 0x0044e400080011ff */
[----:B---3--:R-:W-:Y:S05]  /*3fd0*/  @!P0 NANOSLEEP.SYNCS 0x989680 ;  /* 0x009896800000895d */ /* 0x008fea0003900000 */
[----:B------:R-:W3:Y:S02]  /*3fe0*/  @!P0 SYNCS.PHASECHK.TRANS64 P0, [R0+URZ], R2 ;  /* 0x00000002000085a7 */ /* 0x000ee400080010ff */
[----:B---3--:R-:W-:Y:S05]  /*3ff0*/  @!P0 BRA `(.L_x_80) ;  /* 0xfffffffc00f08947 */ /* 0x008fea000383ffff */
[----:B------:R-:W-:Y:S05]  /*4000*/  BRA `(.L_x_79) ;  /* 0x00000000000c7947 */ /* 0x000fea0003800000 */
.L_x_76:
[----:B------:R-:W-:-:S04]  /*4010*/  UIADD3 UR4, UPT, UPT, UR27, 0xf0, URZ ;  /* 0x000000f01b047890 */ /* 0x000fc8000fffe0ff */
[----:B------:R-:W-:-:S09]  /*4020*/  UPRMT UR4, UR45, 0x654, UR4 ;  /* 0x000006542d047896 */ /* 0x000fd20008000004 */
[----:B------:R-:W-:Y:S03]  /*4030*/  SYNCS.ARRIVE.TRANS64.RED.A1T0 RZ, [UR4], RZ ;  /* 0x000000ffffff79a7 */ /* 0x000fe60008100404 */
.L_x_79:
[----:B-12---:R-:W-:Y:S01]  /*4040*/  SHF.L.U32 R2, RZ, 0x1f, RZ ;  /* 0x0000001fff027819 */ /* 0x006fe200000006ff */
[----:B------:R-:W-:Y:S01]  /*4050*/  UIADD3 UR4, UPT, UPT, UR27, 0xf0, URZ ;  /* 0x000000f01b047890 */ /* 0x000fe2000fffe0ff */
[----:B------:R-:W-:Y:S02]  /*4060*/  PLOP3.LUT P0, PT, PT, PT, UP1, 0x80, 0x8 ;  /* 0x000000000008781c */ /* 0x000fe40003f0f018 */
[----:B------:R-:W1:Y:S02]  /*4070*/  SYNCS.PHASECHK.TRANS64.TRYWAIT P1, [UR27+0xf0], R2 ;  /* 0x0000f002ff0075a7 */ /* 0x000e64000802111b */
[----:B-1----:R-:W-:Y:S09]  /*4080*/  @!P1 BRA `(.L_x_81) ;  /* 0x0000006800249947 */ /* 0x002ff20003800000 */
.L_x_153:
[----:B------:R-:W-:Y:S01]  /*4090*/  @!UP1 UPRMT UR4, UR45, 0x654, UR4 ;  /* 0x000006542d049896 */ /* 0x000fe20008000004 */
[----:B------:R-:W-:Y:S01]  /*40a0*/  UMOV UR5, 0xffff ;  /* 0x0000ffff00057882 */ /* 0x000fe20000000000 */
[----:B------:R-:W-:-:S07]  /*40b0*/  UMOV UR6, 0x1 ;  /* 0x0000000100067882 */ /* 0x000fce0000000000 */
[----:B------:R-:W-:Y:S01]  /*40c0*/  @!P0 SYNCS.ARRIVE.TRANS64.RED.A1T0 RZ, [UR4], RZ ;  /* 0x000000ffffff89a7 */ /* 0x000fe20008100404 */
[----:B------:R-:W-:Y:S01]  /*40d0*/  NOP ;  /* 0x0000000000007918 */ /* 0x000fe20000000000 */
[----:B-1----:R-:W1:Y:S01]  /*40e0*/  LDS R0, [UR8+0x14] ;  /* 0x00001408ff007984 */ /* 0x002e620008000800 */
[----:B------:R-:W-:-:S04]  /*40f0*/  ULOP3.LUT UR4, UR44, 0xffff, URZ, 0xc0, !UPT ;  /* 0x0000ffff2c047892 */ /* 0x000fc8000f8ec0ff */
[----:B------:R-:W-:-:S04]  /*4100*/  USHF.R.U32.HI UR4, URZ, 0x5, UR4 ;  /* 0x00000005ff047899 */ /* 0x000fc80008011604 */
[----:B------:R-:W-:Y:S02]  /*4110*/  USHF.L.U32 UR5, UR5, UR4, URZ ;  /* 0x0000000405057299 */ /* 0x000fe400080006ff */
[----:B------:R-:W-:-:S04]  /*4120*/  USHF.L.U32 UR4, UR6, UR4, URZ ;  /* 0x0000000406047299 */ /* 0x000fc800080006ff */
[----:B-1----:R-:W-:-:S04]  /*4130*/  LOP3.LUT R0, R0, UR5, RZ, 0xc0, !PT ;  /* 0x0000000500007c12 */ /* 0x002fc8000f8ec0ff */
[----:B------:R-:W-:-:S13]  /*4140*/  ISETP.NE.AND P0, PT, R0, UR5, PT ;  /* 0x0000000500007c0c */ /* 0x000fda000bf05270 */
[----:B------:R-:W-:Y:S05]  /*4150*/  @P0 BRA `(.L_x_82) ;  /* 0x0000000000580947 */ /* 0x000fea0003800000 */
[----:B------:R-:W1:Y:S02]  /*4160*/  LDS R0, [UR8+0x18] ;  /* 0x00001808ff007984 */ /* 0x000e640008000800 */
[----:B-1----:R-:W-:-:S04]  /*4170*/  LOP3.LUT R0, R0, UR4, RZ, 0xc0, !PT ;  /* 0x0000000400007c12 */ /* 0x002fc8000f8ec0ff */
[----:B------:R-:W-:-:S13]  /*4180*/  ISETP.NE.AND P0, PT, R0, UR4, PT ;  /* 0x0000000400007c0c */ /* 0x000fda000bf05270 */
[----:B------:R-:W-:Y:S05]  /*4190*/  @P0 BRA `(.L_x_83) ;  /* 0x00000000003c0947 */ /* 0x000fea0003800000 */
[----:B------:R-:W1:Y:S01]  /*41a0*/  S2R R2, SR_LANEID ;  /* 0x0000000000027919 */ /* 0x000e620000000000 */
[----:B------:R-:W-:-:S06]  /*41b0*/  ULOP3.LUT UR5, URZ, UR5, URZ, 0x33, !UPT ;  /* 0x00000005ff057292 */ /* 0x000fcc000f8e33ff */
[----:B------:R-:W-:-:S04]  /*41c0*/  IMAD.U32 R0, RZ, RZ, UR5 ;  /* 0x00000005ff007e24 */ /* 0x000fc8000f8e00ff */
[----:B------:R2:W3:Y:S02]  /*41d0*/  REDUX UR7, R0 ;  /* 0x00000000000773c4 */ /* 0x0004e40000000000 */
[----:B------:R4:W-:Y:S01]  /*41e0*/  UTCATOMSWS.AND URZ, UR5 ;  /* 0x0000000500ff79e3 */ /* 0x0009e20008000000 */
[----:B--2---:R-:W-:Y:S01]  /*41f0*/  LOP3.LUT R0, RZ, UR4, RZ, 0x33, !PT ;  /* 0x00000004ff007c12 */ /* 0x004fe2000f8e33ff */
[----:B------:R-:W-:Y:S02]  /*4200*/  VOTEU.ANY UR4, UPT, PT ;  /* 0x0000000000047886 */ /* 0x000fe400038e0100 */
[----:B------:R-:W-:Y:S02]  /*4210*/  UFLO.U32 UR4, UR4 ;  /* 0x00000004000472bd */ /* 0x000fe400080e0000 */
[----:B------:R-:W2:Y:S04]  /*4220*/  REDUX UR6, R0 ;  /* 0x00000000000673c4 */ /* 0x000ea80000000000 */
[----:B-1----:R-:W-:-:S02]  /*4230*/  ISETP.EQ.U32.AND P0, PT, R2, UR4, PT ;  /* 0x0000000402007c0c */ /* 0x002fc4000bf02070 */
[----:B---3--:R-:W-:-:S11]  /*4240*/  MOV R2, UR7 ;  /* 0x0000000700027c02 */ /* 0x008fd60008000f00 */
[----:B------:R4:W-:Y:S01]  /*4250*/  @P0 ATOMS.AND RZ, [UR8+0x14], R2 ;  /* 0x00001402ffff098c */ /* 0x0009e2000a800008 */
[----:B--2---:R-:W-:-:S05]  /*4260*/  IMAD.U32 R0, RZ, RZ, UR6 ;  /* 0x00000006ff007e24 */ /* 0x004fca000f8e00ff */
[----:B------:R4:W-:Y:S01]  /*4270*/  @P0 ATOMS.AND RZ, [UR8+0x18], R0 ;  /* 0x00001800ffff098c */ /* 0x0009e2000a800008 */
[----:B------:R-:W-:Y:S05]  /*4280*/  BRA `(.L_x_84) ;  /* 0x0000000000147947 */ /* 0x000fea0003800000 */
.L_x_83:
[----:B------:R-:W-:Y:S02]  /*4290*/  MOV R2, 0x42b0 ;  /* 0x000042b000027802 */ /* 0x000fe40000000f00 */
[----:B-----5:R-:W-:Y:S05]  /*42a0*/  CALL.REL.NOINC `($__internal_0_$__cuda_sm10x_tcgen05_guardrail_trap_col_being_dealloced_not_returned_by_alloc) ;  /* 0x0000006800507944 */ /* 0x020fea0003c00000 */
[----:B------:R-:W-:Y:S05]  /*42b0*/  BRA `(.L_x_84) ;  /* 0x0000000000087947 */ /* 0x000fea0003800000 */
.L_x_82:
[----:B------:R-:W-:Y:S02]  /*42c0*/  MOV R2, 0x42e0 ;  /* 0x000042e000027802 */ /* 0x000fe40000000f00 */
[----:B-----5:R-:W-:Y:S05]  /*42d0*/  CALL.REL.NOINC `($__internal_2_$__cuda_sm10x_tcgen05_guardrail_trap_unallocated_columns_being_dealloced) ;  /* 0x00000068005c7944 */ /* 0x020fea0003c00000 */
.L_x_84:
[----:B------:R-:W-:Y:S01]  /*42e0*/  NOP ;  /* 0x0000000000007918 */ /* 0x000fe20000000000 */
[----:B----4-:R-:W-:Y:S05]  /*42f0*/  EXIT ;  /* 0x000000000000794d */ /* 0x010fea0003800000 */
.L_x_56:
[----:B------:R-:W-:-:S09]  /*4300*/  UISETP.NE.OR UP0, UPT, UR14, 0x3, !UP4 ;  /* 0x000000030e00788c */ /* 0x000fd2000e705670 */
[----:B------:R-:W-:Y:S05]  /*4310*/  BRA.U UP0, `(.L_x_85) ;  /* 0x0000000d00c87547 */ /* 0x000fea000b800000 */
[----:B------:R-:W1:Y:S01]  /*4320*/  LDCU.64 UR4, c[0x0][0x888] ;  /* 0x00011100ff0477ac */ /* 0x000e620008000a00 */
[----:B------:R-:W-:Y:S02]  /*4330*/  HFMA2 R10, -RZ, RZ, 0, 0 ;  /* 0x00000000ff0a7431 */ /* 0x000fe400000001ff */
[----:B------:R-:W-:Y:S01]  /*4340*/  IMAD.MOV.U32 R9, RZ, RZ, 0x1 ;  /* 0x00000001ff097424 */ /* 0x000fe200078e00ff */
[----:B------:R-:W-:Y:S01]  /*4350*/  MOV R11, 0xa000 ;  /* 0x0000a000000b7802 */ /* 0x000fe20000000f00 */
[----:B------:R-:W2:Y:S01]  /*4360*/  LDCU UR44, c[0x0][0x370] ;  /* 0x00006e00ff2c77ac */ /* 0x000ea20008000800 */
[----:B------:R-:W-:Y:S01]  /*4370*/  IMAD.MOV.U32 R8, RZ, RZ, RZ ;  /* 0x000000ffff087224 */ /* 0x000fe200078e00ff */
[----:B------:R-:W2:Y:S01]  /*4380*/  LDCU.128 UR48, c[0x0][0xb10] ;  /* 0x00016200ff3077ac */ /* 0x000ea20008000c00 */
[----:B------:R-:W3:Y:S01]  /*4390*/  LDCU UR37, c[0x0][0x374] ;  /* 0x00006e80ff2577ac */ /* 0x000ee20008000800 */
[----:B------:R-:W4:Y:S01]  /*43a0*/  LDCU.64 UR42, c[0x0][0x890] ;  /* 0x00011200ff2a77ac */ /* 0x000f220008000a00 */
[----:B------:R-:W4:Y:S01]  /*43b0*/  LDCU UR29, c[0x0][0xb0c] ;  /* 0x00016180ff1d77ac */ /* 0x000f220008000800 */
[----:B-1----:R-:W-:Y:S01]  /*43c0*/  UISETP.NE.U32.AND UP0, UPT, UR4, URZ, UPT ;  /* 0x000000ff0400728c */ /* 0x002fe2000bf05070 */
[----:B------:R-:W1:Y:S01]  /*43d0*/  LDCU UR56, c[0x0][0xb20] ;  /* 0x00016400ff3877ac */ /* 0x000e620008000800 */
[----:B------:R-:W1:Y:S01]  /*43e0*/  LDCU UR4, c[0x0][0xb30] ;  /* 0x00016600ff0477ac */ /* 0x000e620008000800 */
[----:B--2---:R-:W-:-:S02]  /*43f0*/  UIMAD.WIDE.U32 UR8, UR44, UR48, URZ ;  /* 0x000000302c0872a5 */ /* 0x004fc4000f8e00ff */
[----:B---3--:R-:W-:Y:S02]  /*4400*/  UIMAD.WIDE.U32 UR10, UR37, UR51, URZ ;  /* 0x00000033250a72a5 */ /* 0x008fe4000f8e00ff */
[----:B----4-:R-:W-:Y:S02]  /*4410*/  UISETP.NE.U32.AND UP6, UPT, UR42, URZ, UPT ;  /* 0x000000ff2a00728c */ /* 0x010fe4000bfc5070 */
[----:B------:R-:W-:Y:S01]  /*4420*/  UISETP.NE.AND.EX UP5, UPT, UR5, URZ, UPT, UP0 ;  /* 0x000000ff0500728c */ /* 0x000fe2000bfa5300 */
[----:B------:R-:W-:Y:S01]  /*4430*/  UMOV UR6, 0x400 ;  /* 0x0000040000067882 */ /* 0x000fe20000000000 */
[----:B------:R-:W-:Y:S01]  /*4440*/  UISETP.NE.AND UP0, UPT, UR21, 0x1, UPT ;  /* 0x000000011500788c */ /* 0x000fe2000bf05270 */
[----:B------:R-:W-:Y:S01]  /*4450*/  UMOV UR8, UR9 ;  /* 0x0000000900087c82 */ /* 0x000fe20008000000 */
[----:B------:R-:W-:Y:S01]  /*4460*/  UMOV UR45, UR11 ;  /* 0x0000000b002d7c82 */ /* 0x000fe20008000000 */
[----:B------:R-:W-:Y:S01]  /*4470*/  UISETP.NE.AND UP0, UPT, UR29, 0x1, UPT ;  /* 0x000000011d00788c */ /* 0x000fe2000bf05270 */
[----:B------:R-:W2:Y:S01]  /*4480*/  LDCU.64 UR54, c[0x0][0x348] ;  /* 0x00006900ff3677ac */ /* 0x000ea20008000a00 */
[----:B------:R-:W-:Y:S01]  /*4490*/  UMOV UR30, URZ ;  /* 0x000000ff001e7c82 */ /* 0x000fe20008000000 */
[----:B------:R-:W-:-:S02]  /*44a0*/  UPLOP3.LUT UP1, UPT, UPT, UPT, UPT, 0x40, 0x4 ;  /* 0x000000000004789c */ /* 0x000fc40003f2e870 */
[----:B------:R-:W-:Y:S01]  /*44b0*/  UISETP.GE.AND UP3, UPT, UR21, 0x1, UPT ;  /* 0x000000011500788c */ /* 0x000fe2000bf66270 */
[----:B------:R-:W3:Y:S01]  /*44c0*/  LDCU.64 UR22, c[0x0][0xb28] ;  /* 0x00016500ff1677ac */ /* 0x000ee20008000a00 */
[----:B------:R-:W-:Y:S02]  /*44d0*/  ULEA UR6, UR15, UR6, 0x18 ;  /* 0x000000060f067291 */ /* 0x000fe4000f8ec0ff */
[----:B------:R-:W-:Y:S02]  /*44e0*/  UISETP.NE.AND.EX UP6, UPT, UR43, URZ, UPT, UP6 ;  /* 0x000000ff2b00728c */ /* 0x000fe4000bfc5360 */
[----:B------:R-:W-:Y:S02]  /*44f0*/  USHF.R.U32.HI UR52, URZ, UR49, UR8 ;  /* 0x00000031ff347299 */ /* 0x000fe40008011608 */
[----:B-1----:R-:W-:Y:S02]  /*4500*/  USHF.R.U32.HI UR45, URZ, UR56, UR45 ;  /* 0x00000038ff2d7299 */ /* 0x002fe4000801162d */
[----:B------:R-:W-:-:S02]  /*4510*/  UISETP.NE.AND UP0, UPT, UR50, 0x1, UPT ;  /* 0x000000013200788c */ /* 0x000fc4000bf05270 */
[----:B------:R-:W-:-:S11]  /*4520*/  UISETP.NE.AND UP4, UPT, UR4, 0x1, UPT ;  /* 0x000000010400788c */ /* 0x000fd6000bf85270 */
.L_x_93:
[----:B------:R-:W-:Y:S02]  /*4530*/  LEA R2, R8, UR6, 0x3 ;  /* 0x0000000608027c11 */ /* 0x000fe4000f8e18ff */
[----:B------:R-:W-:Y:S02]  /*4540*/  SHF.L.U32 R0, R10, 0x1f, RZ ;  /* 0x0000001f0a007819 */ /* 0x000fe400000006ff */
[----:B------:R-:W-:Y:S02]  /*4550*/  LEA R4, R8, UR6, 0x4 ;  /* 0x0000000608047c11 */ /* 0x000fe4000f8e20ff */
[----:B-1----:R-:W1:Y:S02]  /*4560*/  SYNCS.PHASECHK.TRANS64.TRYWAIT P0, [R2+URZ+0x80], R0 ;  /* 0x00008000020075a7 */ /* 0x002e6400080011ff */
[----:B-1----:R-:W-:Y:S05]  /*4570*/  @!P0 BRA `(.L_x_86) ;  /* 0x0000006400008947 */ /* 0x002fea0003800000 */
.L_x_154:
[----:B------:R-:W4:Y:S01]  /*4580*/  LDS.128 R4, [R4+0x100] ;  /* 0x0001000004047984 */ /* 0x000f220000000c00 */
[----:B------:R-:W-:Y:S01]  /*4590*/  UISETP.GE.AND UP0, UPT, UR21, 0x1, UPT ;  /* 0x000000011500788c */ /* 0x000fe2000bf06270 */
[----:B------:R-:W-:Y:S01]  /*45a0*/  @!PT LDS RZ, [RZ] ;  /* 0x00000000fffff984 */ /* 0x000fe20000000800 */
[----:B------:R-:W-:Y:S01]  /*45b0*/  @!PT LDS RZ, [RZ] ;  /* 0x00000000fffff984 */ /* 0x000fe20000000800 */
[----:B------:R-:W-:Y:S01]  /*45c0*/  @!PT LDS RZ, [RZ] ;  /* 0x00000000fffff984 */ /* 0x000fe20000000800 */
[----:B------:R-:W-:Y:S01]  /*45d0*/  @!PT LDS RZ, [RZ] ;  /* 0x00000000fffff984 */ /* 0x000fe20000000800 */
[----:B------:R1:W-:Y:S06]  /*45e0*/  MEMBAR.ALL.CTA ;  /* 0x0000000000007992 */ /* 0x0003ec0000008000 */
[----:B-1----:R-:W1:Y:S01]  /*45f0*/  FENCE.VIEW.ASYNC.S ;  /* 0x00000000000073c6 */ /* 0x002e620000000000 */
[----:B----4-:R-:W-:Y:S11]  /*4600*/  LOP3.LUT P0, RZ, R6, 0x1, RZ, 0xc0, !PT ;  /* 0x0000000106ff7812 */ /* 0x010ff6000780c0ff */
[----:B------:R-:W-:Y:S02]  /*4610*/  @!UPT UIADD3 URZ, UPT, UPT, URZ, URZ, URZ ;  /* 0x000000fffffff290 */ /* 0x000fe4000fffe0ff */
[----:B-1----:R-:W-:Y:S01]  /*4620*/  VOTEU.ANY UP3, P0 ;  /* 0x0000000000ff7886 */ /* 0x002fe20000060100 */
[----:B------:R-:W-:Y:S11]  /*4630*/  PLOP3.LUT P0, PT, PT, PT, UP3, 0x80, 0x8 ;  /* 0x000000000008781c */ /* 0x000ff60003f0f038 */
[----:B------:R-:W-:Y:S02]  /*4640*/  @!UPT UIADD3 URZ, UPT, UPT, URZ, URZ, URZ ;  /* 0x000000fffffff290 */ /* 0x000fe4000fffe0ff */
[----:B------:R-:W-:Y:S02]  /*4650*/  @P0 SHF.R.U32.HI R0, RZ, 0x10, R5 ;  /* 0x00000010ff000819 */ /* 0x000fe40000011605 */
[----:B------:R-:W-:Y:S02]  /*4660*/  @P0 MOV R3, R4 ;  /* 0x0000000400030202 */ /* 0x000fe40000000f00 */
[----:B------:R-:W-:Y:S01]  /*4670*/  @P0 R2UR UR4, R0 ;  /* 0x00000000000402ca */ /* 0x000fe200000e0000 */
[----:B------:R-:W-:Y:S01]  /*4680*/  VIADD R0, R2, 0x90 ;  /* 0x0000009002007836 */ /* 0x000fe20000000000 */
[----:B------:R-:W-:Y:S02]  /*4690*/  @P0 LOP3.LUT R4, R5, 0xffff, RZ, 0xc0, !PT ;  /* 0x0000ffff05040812 */ /* 0x000fe400078ec0ff */
[----:B------:R-:W-:Y:S02]  /*46a0*/  @P0 R2UR UR7, R3 ;  /* 0x00000000030702ca */ /* 0x000fe400000e0000 */
[----:B------:R-:W-:Y:S02]  /*46b0*/  PRMT R0, RZ, 0x654, R0 ;  /* 0x00000654ff007816 */ /* 0x000fe40000000000 */
[----:B------:R-:W-:Y:S02]  /*46c0*/  @P0 R2UR UR5, R4 ;  /* 0x00000000040502ca */ /* 0x000fe400000e0000 */
[----:B------:R1:W-:Y:S03]  /*46d0*/  SYNCS.ARRIVE.TRANS64.RED.A1T0 RZ, [R0+URZ], RZ ;  /* 0x000000ff00ff79a7 */ /* 0x0003e600081004ff */
[----:B------:R-:W-:Y:S04]  /*46e0*/  @UP3 UMOV UR31, UR4 ;  /* 0x00000004001f3c82 */ /* 0x000fe80008000000 */
[----:B------:R-:W-:Y:S04]  /*46f0*/  @UP3 UMOV UR14, UR7 ;  /* 0x00000007000e3c82 */ /* 0x000fe80008000000 */
[----:B------:R-:W-:Y:S01]  /*4700*/  @UP3 UMOV UR13, UR5 ;  /* 0x00000005000d3c82 */ /* 0x000fe20008000000 */
[----:B------:R-:W-:Y:S05]  /*4710*/  BRA.U !UP0, `(.L_x_87) ;  /* 0x0000000108c07547 */ /* 0x000fea000b800000 */
[----:B------:R-:W-:Y:S02]  /*4720*/  UIMAD.WIDE.U32 UR10, UR13, UR51, URZ ;  /* 0x000000330d0a72a5 */ /* 0x000fe4000f8e00ff */
[----:B------:R-:W-:Y:S02]  /*4730*/  UP2UR UR12, UPR, URZ, 0x4 ;  /* 0x00000004ff0c7883 */ /* 0x000fe40008000000 */
[----:B------:R-:W-:Y:S02]  /*4740*/  UISETP.NE.AND UP2, UPT, UR50, 0x1, UPT ;  /* 0x000000013200788c */ /* 0x000fe4000bf45270 */
[----:B------:R-:W-:Y:S02]  /*4750*/  UIMAD.WIDE.U32 UR16, UR14, UR48, URZ ;  /* 0x000000300e1072a5 */ /* 0x000fe4000f8e00ff */
[----:B------:R-:W-:Y:S02]  /*4760*/  USEL UR4, UR37, UR45, !UP2 ;  /* 0x0000002d25047287 */ /* 0x000fe4000d000000 */
[----:B------:R-:W-:Y:S02]  /*4770*/  UISETP.NE.AND UP0, UPT, UR29, 0x1, UPT ;  /* 0x000000011d00788c */ /* 0x000fe4000bf05270 */
[----:B------:R-:W-:Y:S02]  /*4780*/  UP2UR UR20, UPR, URZ, 0x2 ;  /* 0x00000002ff147883 */ /* 0x000fe40008000000 */
[----:B------:R-:W-:Y:S02]  /*4790*/  UISETP.NE.AND UP1, UPT, UR21, 0x1, UPT ;  /* 0x000000011500788c */ /* 0x000fe4000bf25270 */
[----:B---3--:R-:W-:Y:S02]  /*47a0*/  UIMAD.WIDE.U32 UR18, UR4, UR22, URZ ;  /* 0x00000016041272a5 */ /* 0x008fe4000f8e00ff */
[----:B------:R-:W-:Y:S01]  /*47b0*/  USEL UR8, UR44, UR52, !UP0 ;  /* 0x000000342c087287 */ /* 0x000fe2000c000000 */
[----:B------:R-:W-:Y:S02]  /*47c0*/  UMOV UR5, UR11 ;  /* 0x0000000b00057c82 */ /* 0x000fe40008000000 */
[----:B------:R-:W-:Y:S02]  /*47d0*/  USHF.R.U32.HI UR7, URZ, UR56, UR5 ;  /* 0x00000038ff077299 */ /* 0x000fe40008011605 */
[----:B------:R-:W-:Y:S02]  /*47e0*/  UIMAD.WIDE.U32 UR24, UR8, UR22, URZ ;  /* 0x00000016081872a5 */ /* 0x000fe4000f8e00ff */
[----:B------:R-:W-:Y:S02]  /*47f0*/  USEL UR7, UR13, UR7, !UP2 ;  /* 0x000000070d077287 */ /* 0x000fe4000d000000 */
[----:B------:R-:W-:Y:S02]  /*4800*/  UISETP.NE.AND UP2, UPT, UR12, URZ, UPT ;  /* 0x000000ff0c00728c */ /* 0x000fe4000bf45270 */
[----:B------:R-:W-:Y:S01]  /*4810*/  UIMAD.WIDE.U32 UR10, UR7, UR22, URZ ;  /* 0x00000016070a72a5 */ /* 0x000fe2000f8e00ff */
[----:B------:R-:W-:Y:S02]  /*4820*/  UMOV UR5, UR17 ;  /* 0x0000001100057c82 */ /* 0x000fe40008000000 */
[----:B------:R-:W-:Y:S03]  /*4830*/  USHF.R.U32.HI UR9, URZ, UR49, UR5 ;  /* 0x00000031ff097299 */ /* 0x000fe60008011605 */
[----:B------:R-:W-:Y:S02]  /*4840*/  UMOV UR5, UR19 ;  /* 0x0000001300057c82 */ /* 0x000fe40008000000 */
[----:B------:R-:W-:Y:S03]  /*4850*/  @UP1 USHF.R.U32.HI UR4, URZ, UR23, UR5 ;  /* 0x00000017ff041299 */ /* 0x000fe60008011605 */
[----:B------:R-:W-:Y:S01]  /*4860*/  UMOV UR5, UR25 ;  /* 0x0000001900057c82 */ /* 0x000fe20008000000 */
[----:B------:R-:W-:Y:S02]  /*4870*/  UIMAD UR4, UR21, UR4, URZ ;  /* 0x00000004150472a4 */ /* 0x000fe4000f8e02ff */
[----:B------:R-:W-:Y:S02]  /*4880*/  @UP1 USHF.R.U32.HI UR8, URZ, UR23, UR5 ;  /* 0x00000017ff081299 */ /* 0x000fe40008011605 */
[----:B------:R-:W-:Y:S02]  /*4890*/  USEL UR5, UR14, UR9, !UP0 ;  /* 0x000000090e057287 */ /* 0x000fe4000c000000 */
[----:B------:R-:W-:Y:S02]  /*48a0*/  UIMAD UR9, UR21, UR8, URZ ;  /* 0x00000008150972a4 */ /* 0x000fe4000f8e02ff */
[----:B------:R-:W-:Y:S03]  /*48b0*/  UISETP.GE.AND UP0, UPT, UR7, UR4, UPT ;  /* 0x000000040700728c */ /* 0x000fe6000bf06270 */
[----:B------:R-:W-:Y:S01]  /*48c0*/  UMOV UR4, UR11 ;  /* 0x0000000b00047c82 */ /* 0x000fe20008000000 */
[----:B------:R-:W-:Y:S02]  /*48d0*/  UISETP.GE.OR UP0, UPT, UR5, UR9, UP0 ;  /* 0x000000090500728c */ /* 0x000fe40008706670 */
[----:B------:R-:W-:Y:S02]  /*48e0*/  USHF.R.U32.HI UR4, URZ, UR23, UR4 ;  /* 0x00000017ff047299 */ /* 0x000fe40008011604 */
[----:B------:R-:W-:Y:S02]  /*48f0*/  UIMAD.WIDE.U32 UR10, UR5, UR22, URZ ;  /* 0x00000016050a72a5 */ /* 0x000fe4000f8e00ff */
[----:B------:R-:W-:Y:S04]  /*4900*/  USEL UR12, UR7, UR4, !UP1 ;  /* 0x00000004070c7287 */ /* 0x000fe8000c800000 */
[----:B------:R-:W-:Y:S01]  /*4910*/  UIADD3 UR9, UPT, UPT, -UR12, URZ, URZ ;  /* 0x000000ff0c097290 */ /* 0x000fe2000fffe1ff */
[----:B------:R-:W-:Y:S02]  /*4920*/  @!UP0 UMOV UR4, UR11 ;  /* 0x0000000b00048c82 */ /* 0x000fe40008000000 */
[----:B------:R-:W-:Y:S02]  /*4930*/  @!UP0 USHF.R.U32.HI UR4, URZ, UR23, UR4 ;  /* 0x00000017ff048299 */ /* 0x000fe40008011604 */
[----:B------:R-:W-:Y:S02]  /*4940*/  UIMAD UR9, UR21, UR9, UR7 ;  /* 0x00000009150972a4 */ /* 0x000fe4000f8e0207 */
[----:B------:R-:W-:Y:S02]  /*4950*/  @!UP0 USEL UR4, UR5, UR4, !UP1 ;  /* 0x0000000405048287 */ /* 0x000fe4000c800000 */
[----:B------:R-:W-:Y:S02]  /*4960*/  UISETP.NE.AND UP1, UPT, UR20, URZ, UPT ;  /* 0x000000ff1400728c */ /* 0x000fe4000bf25270 */
[----:B------:R-:W-:Y:S02]  /*4970*/  @!UP0 UIMAD UR8, UR8, UR9, UR4 ;  /* 0x00000009080882a4 */ /* 0x000fe4000f8e0204 */
[----:B------:R-:W-:Y:S02]  /*4980*/  @!UP0 UIADD3 UR10, UPT, UPT, UR12, -UR4, URZ ;  /* 0x800000040c0a8290 */ /* 0x000fe4000fffe0ff */
[----:B------:R-:W-:Y:S02]  /*4990*/  UIADD3 UR9, UPT, UPT, -UR7, URZ, URZ ;  /* 0x000000ff07097290 */ /* 0x000fe4000fffe1ff */
[----:B------:R-:W-:Y:S02]  /*49a0*/  UIADD3 UR4, UPT, UPT, -UR5, URZ, URZ ;  /* 0x000000ff05047290 */ /* 0x000fe4000fffe1ff */
[----:B------:R-:W-:Y:S03]  /*49b0*/  @!UP0 UIMAD UR7, UR10, UR21, UR5 ;  /* 0x000000150a0782a4 */ /* 0x000fe6000f8e0205 */
[----:B------:R-:W-:Y:S01]  /*49c0*/  @!UP0 UMOV UR5, UR8 ;  /* 0x0000000800058c82 */ /* 0x000fe20008000000 */
[----:B------:R-:W-:Y:S02]  /*49d0*/  UIMAD UR8, UR29, UR4, UR14 ;  /* 0x000000041d0872a4 */ /* 0x000fe4000f8e020e */
[----:B------:R-:W-:Y:S02]  /*49e0*/  UIMAD UR4, UR50, UR9, UR13 ;  /* 0x00000009320472a4 */ /* 0x000fe4000f8e020d */
[----:B------:R-:W-:Y:S02]  /*49f0*/  UIMAD UR14, UR5, UR29, UR8 ;  /* 0x0000001d050e72a4 */ /* 0x000fe4000f8e0208 */
[----:B------:R-:W-:Y:S11]  /*4a00*/  UIMAD UR13, UR7, UR50, UR4 ;  /* 0x00000032070d72a4 */ /* 0x000ff6000f8e0204 */
[----:B------:R-:W-:Y:S01]  /*4a10*/  @!UPT UIADD3 URZ, UPT, UPT, URZ, URZ, URZ ;  /* 0x000000fffffff290 */ /* 0x000fe2000fffe0ff */
.L_x_87:
[----:B------:R-:W4:Y:S01]  /*4a20*/  @!UP4 LDCU.128 UR16, c[0x0][0xb10] ;  /* 0x00016200ff10c7ac */ /* 0x000f220008000c00 */
[----:B------:R-:W-:Y:S04]  /*4a30*/  ISETP.NE.U32.AND P0, PT, RZ, UR42, PT ;  /* 0x0000002aff007c0c */ /* 0x000fe8000bf05070 */
[----:B------:R-:W-:Y:S01]  /*4a40*/  ISETP.NE.AND.EX P0, PT, RZ, UR43, PT, P0 ;  /* 0x0000002bff007c0c */ /* 0x000fe2000bf05300 */
[----:B------:R-:W2:Y:S01]  /*4a50*/  @!UP4 LDCU UR5, c[0x0][0xb0c] ;  /* 0x00016180ff05c7ac */ /* 0x000ea20008000800 */
[----:B----4-:R-:W-:Y:S02]  /*4a60*/  UIMAD.WIDE.U32 UR8, UR14, UR16, URZ ;  /* 0x000000100e0872a5 */ /* 0x010fe4000f8e00ff */
[----:B------:R-:W-:Y:S05]  /*4a70*/  UIMAD.WIDE.U32 UR10, UR13, UR19, URZ ;  /* 0x000000130d0a72a5 */ /* 0x000fea000f8e00ff */
[----:B------:R-:W-:Y:S01]  /*4a80*/  @!UP4 UMOV UR4, UR9 ;  /* 0x000000090004cc82 */ /* 0x000fe20008000000 */
[----:B--2---:R-:W-:Y:S02]  /*4a90*/  @!UP4 UISETP.NE.AND UP0, UPT, UR5, 0x1, UPT ;  /* 0x000000010500c88c */ /* 0x004fe4000bf05270 */
[----:B------:R-:W-:Y:S01]  /*4aa0*/  @!UP4 USHF.R.U32.HI UR4, URZ, UR17, UR4 ;  /* 0x00000011ff04c299 */ /* 0x000fe20008011604 */
[----:B------:R-:W-:Y:S03]  /*4ab0*/  @!UP4 UMOV UR7, UR11 ;  /* 0x0000000b0007cc82 */ /* 0x000fe60008000000 */
[----:B------:R-:W-:Y:S02]  /*4ac0*/  @!UP4 USEL UR8, UR14, UR4, !UP0 ;  /* 0x000000040e08c287 */ /* 0x000fe4000c000000 */
[----:B------:R-:W-:Y:S05]  /*4ad0*/  @!UP4 UISETP.NE.AND UP0, UPT, UR18, 0x1, UPT ;  /* 0x000000011200c88c */ /* 0x000fea000bf05270 */
[----:B------:R-:W2:Y:S02]  /*4ae0*/  @!UP4 LDCU UR4, c[0x0][0xb20] ;  /* 0x00016400ff04c7ac */ /* 0x000ea40008000800 */
[----:B--2---:R-:W-:Y:S04]  /*4af0*/  @!UP4 USHF.R.U32.HI UR7, URZ, UR4, UR7 ;  /* 0x00000004ff07c299 */ /* 0x004fe80008011607 */
[----:B------:R-:W-:Y:S04]  /*4b00*/  @!UP4 USEL UR7, UR13, UR7, !UP0 ;  /* 0x000000070d07c287 */ /* 0x000fe8000c000000 */
[----:B------:R-:W-:Y:S02]  /*4b10*/  @!UP4 UIADD3 UR4, UPT, UPT, -UR8, UR7, URZ ;  /* 0x000000070804c290 */ /* 0x000fe4000fffe1ff */
[----:B------:R-:W-:Y:S02]  /*4b20*/  @!UP4 UIADD3 UR7, UPT, UPT, UR8, -UR7, URZ ;  /* 0x800000070807c290 */ /* 0x000fe4000fffe0ff */
[----:B------:R-:W-:Y:S02]  /*4b30*/  @!UP4 UIMAD UR14, UR4, UR5, UR14 ;  /* 0x00000005040ec2a4 */ /* 0x000fe4000f8e020e */
[----:B------:R-:W-:Y:S01]  /*4b40*/  @!UP4 UIMAD UR13, UR7, UR18, UR13 ;  /* 0x00000012070dc2a4 */ /* 0x000fe2000f8e020d */
[----:B------:R-:W-:Y:S11]  /*4b50*/  BRA.U UP1, `(.L_x_88) ;  /* 0x0000000101107547 */ /* 0x000ff6000b800000 */
[----:B-1----:R-:W-:Y:S04]  /*4b60*/  MOV R0, UR53 ;  /* 0x0000003500007c02 */ /* 0x002fe80008000f00 */
[----:B------:R-:W-:Y:S04]  /*4b70*/  SHF.L.U32 R0, R0, 0x1f, RZ ;  /* 0x0000001f00007819 */ /* 0x000fe800000006ff */
[----:B------:R-:W1:Y:S02]  /*4b80*/  SYNCS.PHASECHK.TRANS64.TRYWAIT P1, [UR6+0x78], R0 ;  /* 0x00007800ff0075a7 */ /* 0x000e640008021106 */
[----:B-1----:R-:W-:Y:S05]  /*4b90*/  @!P1 BRA `(.L_x_89) ;  /* 0x0000005c008c9947 */ /* 0x002fea0003800000 */
.L_x_88:
[----:B------:R-:W-:Y:S05]  /*4ba0*/  BRA.U !UP6, `(.L_x_90) ;  /* 0x000000010e407547 */ /* 0x000fea000b800000 */
[----:B------:R-:W-:Y:S01]  /*4bb0*/  UPLOP3.LUT UP2, UPT, UPT, UPT, UP5, 0x80, 0x8 ;  /* 0x000000000008789c */ /* 0x000fe20003f4f050 */
[----:B-1----:R-:W-:Y:S01]  /*4bc0*/  HFMA2 R0, -RZ, RZ, 0, 5.9604644775390625e-08 ;  /* 0x00000001ff007431 */ /* 0x002fe200000001ff */
[----:B------:R-:W1:Y:S04]  /*4bd0*/  LDCU.64 UR8, c[0x0][0x358] ;  /* 0x00006b00ff0877ac */ /* 0x000e680008000a00 */
[----:B------:R-:W-:Y:S05]  /*4be0*/  PLOP3.LUT P1, PT, PT, PT, UP2, 0x80, 0x8 ;  /* 0x000000000008781c */ /* 0x000fea0003f2f028 */
[----:B------:R-:W2:Y:S01]  /*4bf0*/  @UP2 LDCU.64 UR4, c[0x0][0x888] ;  /* 0x00011100ff0427ac */ /* 0x000ea20008000a00 */
[----:B------:R-:W-:Y:S07]  /*4c00*/  @UP2 UIMAD UR7, UR36, UR42, URZ ;  /* 0x0000002a240722a4 */ /* 0x000fee000f8e02ff */
[----:B------:R-:W-:Y:S01]  /*4c10*/  @P1 PRMT R4, R0, 0x7610, R4 ;  /* 0x0000761000041816 */ /* 0x000fe20000000004 */
[----:B--2---:R-:W-:Y:S06]  /*4c20*/  @UP2 UIMAD.WIDE UR4, UR7, 0x4, UR4 ;  /* 0x00000004070428a5 */ /* 0x004fec000f8e0204 */
[----:B------:R-:W-:Y:S02]  /*4c30*/  IMAD.U32 R2, RZ, RZ, UR4 ;  /* 0x00000004ff027e24 */ /* 0x000fe4000f8e00ff */
[----:B------:R-:W-:Y:S03]  /*4c40*/  IMAD.U32 R3, RZ, RZ, UR5 ;  /* 0x00000005ff037e24 */ /* 0x000fe6000f8e00ff */
[----:B------:R-:W2:Y:S02]  /*4c50*/  @!UP2 LDCU UR4, c[0x0][0x880] ;  /* 0x00011000ff04a7ac */ /* 0x000ea40008000800 */
[----:B-1---5:R1:W5:Y:S02]  /*4c60*/  @P1 LDG.E R157, desc[UR8][R2.64] ;  /* 0x00000008029d1981 */ /* 0x022364000c1e1900 */
[----:B-1----:R-:W-:Y:S05]  /*4c70*/  IMAD.MOV.U32 R2, RZ, RZ, 0x1 ;  /* 0x00000001ff027424 */ /* 0x002fea00078e00ff */
[----:B------:R-:W-:Y:S05]  /*4c80*/  @!P1 PRMT R4, R2, 0x7610, R4 ;  /* 0x0000761002049816 */ /* 0x000fea0000000004 */
[----:B------:R4:W-:Y:S02]  /*4c90*/  STL.S16 [R1+0x44], R4 ;  /* 0x0000440401007387 */ /* 0x0009e40000100600 */
[----:B--2-4-:R-:W-:Y:S07]  /*4ca0*/  @!P1 MOV R157, UR4 ;  /* 0x00000004009d9c02 */ /* 0x014fee0008000f00 */
.L_x_90:
[----:B-----5:R-:W-:Y:S01]  /*4cb0*/  @!P0 FSETP.EQ.AND P1, PT, R157, RZ, PT ;  /* 0x000000ff9d00820b */ /* 0x020fe20003f22000 */
[----:B------:R-:W-:Y:S01]  /*4cc0*/  @!UPT UIADD3 URZ, UPT, UPT, URZ, URZ, URZ ;  /* 0x000000fffffff290 */ /* 0x000fe2000fffe0ff */
[----:B------:R-:W-:Y:S11]  /*4cd0*/  @!P0 BRA `(.L_x_91) ;  /* 0x00000000001c8947 */ /* 0x000ff60003800000 */
[----:B------:R-:W-:Y:S01]  /*4ce0*/  PLOP3.LUT P1, PT, PT, PT, UP2, 0x80, 0x8 ;  /* 0x000000000008781c */ /* 0x000fe20003f2f028 */
[----:B-1----:R-:W2:Y:S03]  /*4cf0*/  LDL R0, [R1+0x44] ;  /* 0x0000440001007983 */ /* 0x002ea60000100800 */
[----:B------:R-:W-:Y:S02]  /*4d00*/  PLOP3.LUT P1, PT, P1, PT, PT, 0x8, 0x80 ;  /* 0x000000000080781c */ /* 0x000fe40000f2e170 */
[----:B--2---:R-:W-:Y:S11]  /*4d10*/  LOP3.LUT P0, RZ, R0, 0xff, RZ, 0xc0, !PT ;  /* 0x000000ff00ff7812 */ /* 0x004ff6000780c0ff */
[----:B------:R-:W-:Y:S02]  /*4d20*/  @!UPT UIADD3 URZ, UPT, UPT, URZ, URZ, URZ ;  /* 0x000000fffffff290 */ /* 0x000fe4000fffe0ff */
[----:B------:R-:W-:Y:S11]  /*4d30*/  @P0 FSETP.EQ.AND P1, PT, R157, RZ, PT ;  /* 0x000000ff9d00020b */ /* 0x000ff60003f22000 */
[----:B------:R-:W-:Y:S02]  /*4d40*/  @!UPT UIADD3 URZ, UPT, UPT, URZ, URZ, URZ ;  /* 0x000000fffffff290 */ /* 0x000fe4000fffe0ff */
.L_x_91:
[----:B------:R-:W-:Y:S01]  /*4d50*/  ULEA UR5, UR30, UR6, 0x3 ;  /* 0x000000061e057291 */ /* 0x000fe2000f8e18ff */
[----:B-1----:R-:W-:Y:S02]  /*4d60*/  SHF.L.U32 R2, R9, 0x1f, RZ ;  /* 0x0000001f09027819 */ /* 0x002fe400000006ff */
[----:B------:R-:W-:Y:S01]  /*4d70*/  ELECT P0, URZ, PT ;  /* 0x0000000000ff782f */ /* 0x000fe20003800000 */
[----:B------:R-:W-:Y:S05]  /*4d80*/  VIADD R0, R8, 0x1 ;  /* 0x0000000108007836 */ /* 0x000fea0000000000 */
[----:B------:R-:W1:Y:S02]  /*4d90*/  SYNCS.PHASECHK.TRANS64.TRYWAIT P2, [UR5+0x60], R2 ;  /* 0x00006002ff0075a7 */ /* 0x000e640008041105 */
[----:B-1----:R-:W-:Y:S05]  /*4da0*/  @!P2 BRA `(.L_x_92) ;  /* 0x0000005c0020a947 */ /* 0x002fea0003800000 */
.L_x_157:
[----:B------:R-:W-:Y:S01]  /*4db0*/  UIADD3 UR33, UPT, UPT, UR5, 0x50, URZ ;  /* 0x0000005005217890 */ /* 0x000fe2000fffe0ff */
[----:B------:R-:W-:Y:S01]  /*4dc0*/  PLOP3.LUT P0, PT, P1, P0, PT, 0xf2, 0x2f ;  /* 0x00000000002f781c */ /* 0x000fe20000f01e72 */
[----:B------:R-:W-:Y:S01]  /*4dd0*/  UMOV UR40, 0x0 ;  /* 0x0000000000287882 */ /* 0x000fe20000000000 */
[----:B------:R-:W-:Y:S01]  /*4de0*/  UMOV UR41, 0x10000000 ;  /* 0x1000000000297882 */ /* 0x000fe20000000000 */
[----:B------:R-:W-:Y:S01]  /*4df0*/  UMOV UR28, UR36 ;  /* 0x00000024001c7c82 */ /* 0x000fe20008000000 */
[----:B------:R-:W-:Y:S01]  /*4e00*/  UMOV UR12, UR36 ;  /* 0x00000024000c7c82 */ /* 0x000fe20008000000 */
[----:B------:R-:W-:Y:S01]  /*4e10*/  UMOV UR20, UR36 ;  /* 0x0000002400147c82 */ /* 0x000fe20008000000 */
[----:B------:R-:W-:Y:S01]  /*4e20*/  UMOV UR25, UR33 ;  /* 0x0000002100197c82 */ /* 0x000fe20008000000 */
[----:B------:R-:W-:Y:S01]  /*4e30*/  UMOV UR9, UR33 ;  /* 0x0000002100097c82 */ /* 0x000fe20008000000 */
[----:B------:R-:W-:Y:S01]  /*4e40*/  UMOV UR17, UR33 ;  /* 0x0000002100117c82 */ /* 0x000fe20008000000 */
[C---:B------:R-:W-:Y:S04]  /*4e50*/  ISETP.NE.AND P1, PT, R0.reuse, 0x2, PT ;  /* 0x000000020000780c */ /* 0x040fe80003f25270 */
[----:B------:R-:W-:Y:S01]  /*4e60*/  VOTEU.ALL UP0, P0 ;  /* 0x0000000000ff7886 */ /* 0x000fe20000000000 */
[----:B-1----:R-:W-:Y:S02]  /*4e70*/  SEL R2, RZ, 0x1, P1 ;  /* 0x00000001ff027807 */ /* 0x002fe40000800000 */
[----:B------:R-:W-:Y:S02]  /*4e80*/  SEL R8, R0, RZ, P1 ;  /* 0x000000ff00087207 */ /* 0x000fe40000800000 */
[----:B------:R-:W-:Y:S01]  /*4e90*/  @!UP0 UIADD3 UR38, UP1, UPT, UR54, 0x580, URZ ;  /* 0x0000058036268890 */ /* 0x000fe2000ff3e0ff */
[----:B------:R-:W-:Y:S01]  /*4ea0*/  LOP3.LUT R10, R10, R2, RZ, 0x3c, !PT ;  /* 0x000000020a0a7212 */ /* 0x000fe200078e3cff */
[----:B------:R-:W-:Y:S02]  /*4eb0*/  @!UP0 UIMAD UR4, UR30, 0xa000, UR6 ;  /* 0x0000a0001e0488a4 */ /* 0x000fe4000f8e0206 */
[----:B------:R-:W-:Y:S02]  /*4ec0*/  @!UP0 UIADD3.X UR39, UPT, UPT, URZ, UR55, URZ, UP1, !UPT ;  /* 0x00000037ff278290 */ /* 0x000fe40008ffe4ff */
[----:B------:R-:W-:Y:S02]  /*4ed0*/  @!UP0 USHF.L.U32 UR35, UR46, 0x7, URZ ;  /* 0x000000072e238899 */ /* 0x000fe400080006ff */
[----:B------:R-:W-:Y:S02]  /*4ee0*/  @!UP0 UIMAD UR34, UR47, 0xa0, URZ ;  /* 0x000000a02f2288a4 */ /* 0x000fe4000f8e02ff */
[----:B------:R-:W-:Y:S02]  /*4ef0*/  @!UP0 UIADD3 UR32, UPT, UPT, UR4, 0x200, URZ ;  /* 0x0000020004208890 */ /* 0x000fe4000fffe0ff */
[----:B------:R-:W-:Y:S01]  /*4f00*/  @!UP0 UIADD3 UR26, UPT, UPT, UR34, 0x20, URZ ;  /* 0x00000020221a8890 */ /* 0x000fe2000fffe0ff */
[----:B------:R-:W-:Y:S01]  /*4f10*/  VOTEU.ALL UP1, P0 ;  /* 0x0000000000ff7886 */ /* 0x000fe20000020000 */
[----:B------:R-:W-:Y:S01]  /*4f20*/  @!UP0 UIADD3 UR24, UPT, UPT, UR4, 0x2200, URZ ;  /* 0x0000220004188890 */ /* 0x000fe2000fffe0ff */
[----:B------:R-:W-:Y:S01]  /*4f30*/  UMOV UR27, UR35 ;  /* 0x00000023001b7c82 */ /* 0x000fe20008000000 */
[----:B------:R-:W-:Y:S03]  /*4f40*/  @!UP0 UIADD3 UR10, UPT, UPT, UR34, 0x40, URZ ;  /* 0x00000040220a8890 */ /* 0x000fe6000fffe0ff */
[----:B------:R1:W-:Y:S01]  /*4f50*/  @!UP1 UTMALDG.3D [UR32], [UR38], desc[UR40] ;  /* 0x00002820260095b4 */ /* 0x0003e20008011000 */
[----:B------:R-:W-:Y:S01]  /*4f60*/  @!UP0 UIADD3 UR8, UPT, UPT, UR4, 0x4200, URZ ;  /* 0x0000420004088890 */ /* 0x000fe2000fffe0ff */
[----:B------:R-:W-:Y:S01]  /*4f70*/  VOTEU.ALL UP1, P0 ;  /* 0x0000000000ff7886 */ /* 0x000fe20000020000 */
[----:B------:R-:W-:Y:S01]  /*4f80*/  UMOV UR11, UR35 ;  /* 0x00000023000b7c82 */ /* 0x000fe20008000000 */
[----:B------:R-:W-:Y:S02]  /*4f90*/  @!UP0 UIADD3 UR18, UPT, UPT, UR34, 0x60, URZ ;  /* 0x0000006022128890 */ /* 0x000fe4000fffe0ff */
[----:B------:R-:W-:Y:S01]  /*4fa0*/  @!UP0 UIADD3 UR16, UPT, UPT, UR4, 0x6200, URZ ;  /* 0x0000620004108890 */ /* 0x000fe2000fffe0ff */
[----:B------:R-:W-:Y:S01]  /*4fb0*/  @!UP1 UTMALDG.3D [UR24], [UR38], desc[UR40] ;  /* 0x00002818260095b4 */ /* 0x000fe20008011000 */
[----:B------:R-:W-:Y:S01]  /*4fc0*/  UIADD3 UR47, UPT, UPT, UR13, UR61, URZ ;  /* 0x0000003d0d2f7290 */ /* 0x000fe2000fffe0ff */
[----:B------:R-:W-:Y:S01]  /*4fd0*/  VOTEU.ALL UP1, P0 ;  /* 0x0000000000ff7886 */ /* 0x000fe20000020000 */
[----:B------:R-:W-:Y:S01]  /*4fe0*/  UMOV UR19, UR35 ;  /* 0x0000002300137c82 */ /* 0x000fe20008000000 */
[----:B------:R-:W-:Y:S03]  /*4ff0*/  UIADD3 UR46, UPT, UPT, UR14, UR60, URZ ;  /* 0x0000003c0e2e7290 */ /* 0x000fe6000fffe0ff */
[----:B------:R2:W-:Y:S01]  /*5000*/  @!UP1 UTMALDG.3D [UR8], [UR38], desc[UR40] ;  /* 0x00002808260095b4 */ /* 0x0005e20008011000 */
[----:B------:R-:W-:Y:S01]  /*5010*/  UPLOP3.LUT UP1, UPT, UPT, UPT, UPT, 0x80, 0x8 ;  /* 0x000000000008789c */ /* 0x000fe20003f2f070 */
[----:B-1----:R-:W-:Y:S01]  /*5020*/  UMOV UR36, UR31 ;  /* 0x0000001f00247c82 */ /* 0x002fe20008000000 */
[----:B--2---:R-:W-:Y:S02]  /*5030*/  @!UP0 UIADD3 UR10, UPT, UPT, UR34, 0x80, URZ ;  /* 0x00000080220a8890 */ /* 0x004fe4000fffe0ff */
[----:B------:R-:W-:Y:S01]  /*5040*/  @!UP0 UIADD3 UR8, UPT, UPT, UR4, 0x8200, URZ ;  /* 0x0000820004088890 */ /* 0x000fe2000fffe0ff */
[----:B------:R-:W-:Y:S01]  /*5050*/  VOTEU.ALL UP0, P0 ;  /* 0x0000000000ff7886 */ /* 0x000fe20000000000 */
[----:B------:R-:W-:Y:S04]  /*5060*/  UIADD3 UR4, UPT, UPT, UR30, 0x1, URZ ;  /* 0x000000011e047890 */ /* 0x000fe8000fffe0ff */
[----:B------:R1:W-:Y:S01]  /*5070*/  @!UP0 UTMALDG.3D [UR16], [UR38], desc[UR40] ;  /* 0x00002810260085b4 */ /* 0x0003e20008011000 */
[----:B------:R-:W-:Y:S04]  /*5080*/  UISETP.NE.AND UP0, UPT, UR4, 0x2, UPT ;  /* 0x000000020400788c */ /* 0x000fe8000bf05270 */
[----:B------:R-:W-:Y:S02]  /*5090*/  USEL UR7, URZ, 0x1, UP0 ;  /* 0x00000001ff077887 */ /* 0x000fe40008000000 */
[----:B------:R-:W-:Y:S02]  /*50a0*/  USEL UR30, UR4, URZ, UP0 ;  /* 0x000000ff041e7287 */ /* 0x000fe40008000000 */
[----:B------:R-:W-:Y:S01]  /*50b0*/  VOTEU.ALL UP0, P0 ;  /* 0x0000000000ff7886 */ /* 0x000fe20000000000 */
[----:B------:R-:W-:Y:S01]  /*50c0*/  UPRMT UR4, UR15, 0x654, UR33 ;  /* 0x000006540f047896 */ /* 0x000fe20008000021 */
[----:B------:R-:W-:Y:S03]  /*50d0*/  LOP3.LUT R9, R9, UR7, RZ, 0x3c, !PT ;  /* 0x0000000709097c12 */ /* 0x000fe6000f8e3cff */
[----:B------:R1:W-:Y:S01]  /*50e0*/  @!UP0 UTMALDG.3D [UR8], [UR38], desc[UR40] ;  /* 0x00002808260085b4 */ /* 0x0003e20008011000 */
[----:B------:R1:W-:Y:S04]  /*50f0*/  @!P0 SYNCS.ARRIVE.TRANS64.RED.A0TR RZ, [UR5+0x50], R11 ;  /* 0x0000500bffff89a7 */ /* 0x0003e80008300405 */
[----:B------:R-:W-:Y:S01]  /*5100*/  SYNCS.ARRIVE.TRANS64.RED.A1T0 RZ, [UR4], RZ ;  /* 0x000000ffffff79a7 */ /* 0x000fe20008100404 */
[----:B------:R-:W-:Y:S05]  /*5110*/  BRA.U UP3, `(.L_x_93) ;  /* 0xfffffff503047547 */ /* 0x000fea000b83ffff */
[----:B------:R-:W-:Y:S01]  /*5120*/  UIADD3 UR6, UPT, UPT, UR6, 0x60, URZ ;  /* 0x0000006006067890 */ /* 0x000fe2000fffe0ff */
[----:B------:R-:W-:-:S03]  /*5130*/  SHF.L.U32 R0, R9, 0x1f, RZ ;  /* 0x0000001f09007819 */ /* 0x000fc600000006ff */
[----:B------:R-:W-:-:S09]  /*5140*/  ULEA UR4, UR30, UR6, 0x3 ;  /* 0x000000061e047291 */ /* 0x000fd2000f8e18ff */
[----:B------:R-:W2:Y:S02]  /*5150*/  SYNCS.PHASECHK.TRANS64.TRYWAIT P0, [UR4], R0 ;  /* 0x00000000ff0075a7 */ /* 0x000ea40008001104 */
[----:B--2---:R-:W-:Y:S05]  /*5160*/  @!P0 BRA `(.L_x_94) ;  /* 0x0000005800488947 */ /* 0x004fea0003800000 */
.L_x_159:
[----:B------:R-:W-:-:S04]  /*5170*/  UIADD3 UR4, UPT, UPT, UR30, 0x1, URZ ;  /* 0x000000011e047890 */ /* 0x000fc8000fffe0ff */
[----:B------:R-:W-:-:S04]  /*5180*/  UISETP.NE.AND UP0, UPT, UR4, 0x2, UPT ;  /* 0x000000020400788c */ /* 0x000fc8000bf05270 */
[----:B------:R-:W-:Y:S02]  /*5190*/  USEL UR5, URZ, 0x1, UP0 ;  /* 0x00000001ff057887 */ /* 0x000fe40008000000 */
[----:B------:R-:W-:-:S04]  /*51a0*/  USEL UR4, UR4, URZ, UP0 ;  /* 0x000000ff04047287 */ /* 0x000fc80008000000 */
[----:B------:R-:W-:Y:S01]  /*51b0*/  ULEA UR4, UR4, UR6, 0x3 ;  /* 0x0000000604047291 */ /* 0x000fe2000f8e18ff */
[----:B--2---:R-:W-:-:S04]  /*51c0*/  LOP3.LUT R2, R9, UR5, RZ, 0x3c, !PT ;  /* 0x0000000509027c12 */ /* 0x004fc8000f8e3cff */
[----:B------:R-:W-:Y:S01]  /*51d0*/  SHF.L.U32 R2, R2, 0x1f, RZ ;  /* 0x0000001f02027819 */ /* 0x000fe200000006ff */
[----:B------:R-:W-:-:S07]  /*51e0*/  IMAD.U32 R0, RZ, RZ, UR4 ;  /* 0x00000004ff007e24 */ /* 0x000fce000f8e00ff */
.L_x_95:
[----:B--2---:R2:W4:Y:S02]  /*51f0*/  SYNCS.PHASECHK.TRANS64.TRYWAIT P0, [R0+URZ], R2 ;  /* 0x00000002000075a7 */ /* 0x00452400080011ff */
[----:B----4-:R-:W-:Y:S05]  /*5200*/  @!P0 NANOSLEEP.SYNCS 0x989680 ;  /* 0x009896800000895d */ /* 0x010fea0003900000 */
[----:B------:R-:W4:Y:S02]  /*5210*/  @!P0 SYNCS.PHASECHK.TRANS64 P0, [R0+URZ], R2 ;  /* 0x00000002000085a7 */ /* 0x000f2400080010ff */
[----:B-1-34-:R-:W-:Y:S05]  /*5220*/  @P0 EXIT ;  /* 0x000000000000094d */ /* 0x01afea0003800000 */
[----:B------:R-:W-:Y:S05]  /*5230*/  BRA `(.L_x_95) ;  /* 0xfffffffc00ec7947 */ /* 0x000fea000383ffff */
.L_x_85:
[----:B------:R-:W-:-:S06]  /*5240*/  UISETP.GE.AND UP0, UPT, UR14, 0x4, UPT ;  /* 0x000000040e00788c */ /* 0x000fcc000bf06270 */
[----:B------:R-:W-:-:S13]  /*5250*/  PLOP3.LUT P0, PT, PT, PT, UP0, 0x80, 0x8 ;  /* 0x000000000008781c */ /* 0x000fda0003f0f008 */
[----:B------:R-:W-:Y:S05]  /*5260*/  @!P0 EXIT ;  /* 0x000000000000894d */ /* 0x000fea0003800000 */
[----:B------:R-:W-:Y:S01]  /*5270*/  BAR.SYNC.DEFER_BLOCKING 0x6, 0xa0 ;  /* 0x0182800000007b1d */ /* 0x000fe20000010000 */
[----:B------:R-:W-:-:S05]  /*5280*/  IMAD.U32 R0, R6, 0x10000, RZ ;  /* 0x0001000006007824 */ /* 0x000fca00078e00ff */
[----:B------:R-:W-:Y:S01]  /*5290*/  UMOV UR4, 0x400 ;  /* 0x0000040000047882 */ /* 0x000fe20000000000 */
[----:B------:R-:W-:Y:S01]  /*52a0*/  LOP3.LUT R0, R0, 0x600000, RZ, 0xc0, !PT ;  /* 0x0060000000007812 */ /* 0x000fe200078ec0ff */
[----:B------:R-:W-:Y:S01]  /*52b0*/  ULEA UR4, UR15, UR4, 0x18 ;  /* 0x000000040f047291 */ /* 0x000fe2000f8ec0ff */
[----:B------:R-:W1:Y:S01]  /*52c0*/  LDCU UR41, c[0x0][0xb0c] ;  /* 0x00016180ff2977ac */ /* 0x000e620008000800 */
[----:B------:R-:W2:Y:S01]  /*52d0*/  LDCU UR40, c[0x0][0xb30] ;  /* 0x00016600ff2877ac */ /* 0x000ea20008000800 */
[----:B------:R-:W3:Y:S01]  /*52e0*/  LDCU.64 UR62, c[0x0][0x888] ;  /* 0x00011100ff3e77ac */ /* 0x000ee20008000a00 */
[----:B------:R-:W4:Y:S05]  /*52f0*/  LDCU.64 UR42, c[0x0][0xb28] ;  /* 0x00016500ff2a77ac */ /* 0x000f2a0008000a00 */
[----:B------:R-:W1:Y:S01]  /*5300*/  LDS R16, [UR4+0x120] ;  /* 0x00012004ff107984 */ /* 0x000e620008000800 */
[----:B------:R-:W1:Y:S01]  /*5310*/  LDCU.128 UR56, c[0x0][0xb10] ;  /* 0x00016200ff3877ac */ /* 0x000e620008000c00 */
[----:B------:R-:W-:Y:S01]  /*5320*/  UMOV UR53, 0x1 ;  /* 0x0000000100357882 */ /* 0x000fe20000000000 */
[----:B------:R-:W-:Y:S01]  /*5330*/  UMOV UR45, URZ ;  /* 0x000000ff002d7c82 */ /* 0x000fe20008000000 */
[----:B------:R-:W-:Y:S01]  /*5340*/  UMOV UR52, URZ ;  /* 0x000000ff00347c82 */ /* 0x000fe20008000000 */
[----:B------:R-:W-:Y:S01]  /*5350*/  UMOV UR18, URZ ;  /* 0x000000ff00127c82 */ /* 0x000fe20008000000 */
[----:B------:R-:W-:Y:S01]  /*5360*/  UMOV UR51, URZ ;  /* 0x000000ff00337c82 */ /* 0x000fe20008000000 */
[----:B------:R-:W-:Y:S01]  /*5370*/  UMOV UR44, URZ ;  /* 0x000000ff002c7c82 */ /* 0x000fe20008000000 */
[----:B------:R-:W-:Y:S01]  /*5380*/  UMOV UR50, URZ ;  /* 0x000000ff00327c82 */ /* 0x000fe20008000000 */
[----:B------:R-:W-:Y:S01]  /*5390*/  UMOV UR49, URZ ;  /* 0x000000ff00317c82 */ /* 0x000fe20008000000 */
[----:B-1234-:R-:W-:-:S07]  /*53a0*/  IADD3 R16, PT, PT, R16, R0, RZ ;  /* 0x0000000010107210 */ /* 0x01efce0007ffe0ff */
.L_x_119:
[----:B-1----:R-:W1:Y:S01]  /*53b0*/  S2UR UR4, SR_CgaCtaId ;  /* 0x00000000000479c3 */ /* 0x002e620000008800 */
[----:B------:R-:W-:Y:S01]  /*53c0*/  UMOV UR5, 0x400 ;  /* 0x0000040000057882 */ /* 0x000fe20000000000 */
[----:B--2---:R-:W-:Y:S04]  /*53d0*/  MOV R0, UR51 ;  /* 0x0000003300007c02 */ /* 0x004fe80008000f00 */
[----:B------:R-:W-:Y:S01]  /*53e0*/  SHF.L.U32 R0, R0, 0x1f, RZ ;  /* 0x0000001f00007819 */ /* 0x000fe200000006ff */
[----:B-1----:R-:W-:Y:S04]  /*53f0*/  ULEA UR39, UR4, UR5, 0x18 ;  /* 0x0000000504277291 */ /* 0x002fe8000f8ec0ff */
[----:B------:R-:W-:Y:S09]  /*5400*/  ULEA UR4, UR18, UR39, 0x3 ;  /* 0x0000002712047291 */ /* 0x000ff2000f8e18ff */
[----:B------:R-:W1:Y:S02]  /*5410*/  SYNCS.PHASECHK.TRANS64.TRYWAIT P0, [UR4+0x80], R0 ;  /* 0x00008000ff0075a7 */ /* 0x000e640008001104 */
[----:B-1----:R-:W-:Y:S05]  /*5420*/  @!P0 BRA `(.L_x_96) ;  /* 0x0000005400b08947 */ /* 0x002fea0003800000 */
.L_x_161:
[----:B------:R-:W-:Y:S02]  /*5430*/  ULEA UR5, UR18, UR39, 0x4 ;  /* 0x0000002712057291 */ /* 0x000fe4000f8e20ff */
[----:B------:R-:W-:Y:S01]  /*5440*/  UIADD3 UR4, UPT, UPT, UR4, 0x90, URZ ;  /* 0x0000009004047890 */ /* 0x000fe2000fffe0ff */
[----:B------:R-:W2:Y:S03]  /*5450*/  LDCU UR10, c[0x0][0xb24] ;  /* 0x00016480ff0a77ac */ /* 0x000ea60008000800 */
[----:B------:R-:W-:Y:S03]  /*5460*/  UPRMT UR4, URZ, 0x654, UR4 ;  /* 0x00000654ff047896 */ /* 0x000fe60008000004 */
[----:B------:R-:W3:Y:S01]  /*5470*/  LDS.128 R4, [UR5+0x100] ;  /* 0x00010005ff047984 */ /* 0x000ee20008000c00 */
[----:B------:R-:W-:Y:S01]  /*5480*/  @!PT LDS RZ, [RZ] ;  /* 0x00000000fffff984 */ /* 0x000fe20000000800 */
[----:B------:R-:W-:Y:S01]  /*5490*/  @!PT LDS RZ, [RZ] ;  /* 0x00000000fffff984 */ /* 0x000fe20000000800 */
[----:B------:R-:W-:Y:S01]  /*54a0*/  @!PT LDS RZ, [RZ] ;  /* 0x00000000fffff984 */ /* 0x000fe20000000800 */
[----:B------:R-:W-:Y:S01]  /*54b0*/  @!PT LDS RZ, [RZ] ;  /* 0x00000000fffff984 */ /* 0x000fe20000000800 */
[----:B------:R4:W-:Y:S07]  /*54c0*/  MEMBAR.ALL.CTA ;  /* 0x0000000000007992 */ /* 0x0009ee0000008000 */
[----:B----4-:R-:W4:Y:S02]  /*54d0*/  FENCE.VIEW.ASYNC.S ;  /* 0x00000000000073c6 */ /* 0x010f240000000000 */
[----:B----4-:R-:W-:Y:S01]  /*54e0*/  SYNCS.ARRIVE.TRANS64.RED.A1T0 RZ, [UR4], RZ ;  /* 0x000000ffffff79a7 */ /* 0x010fe20008100404 */
[----:B---3--:R-:W-:Y:S11]  /*54f0*/  LOP3.LUT P0, RZ, R6, 0x1, RZ, 0xc0, !PT ;  /* 0x0000000106ff7812 */ /* 0x008ff6000780c0ff */
[----:B------:R-:W-:Y:S02]  /*5500*/  @!UPT UIADD3 URZ, UPT, UPT, URZ, URZ, URZ ;  /* 0x000000fffffff290 */ /* 0x000fe4000fffe0ff */
[----:B------:R-:W-:Y:S01]  /*5510*/  VOTEU.ANY UP0, P0 ;  /* 0x0000000000ff7886 */ /* 0x000fe20000000100 */
[----:B------:R-:W-:Y:S01]  /*5520*/  PLOP3.LUT P3, PT, PT, PT, UP0, 0x80, 0x8 ;  /* 0x000000000008781c */ /* 0x000fe20003f6f008 */
[----:B------:R-:W-:Y:S01]  /*5530*/  UP2UR UR54, UPR, URZ, 0x1 ;  /* 0x00000001ff367883 */ /* 0x000fe20008000000 */
[----:B------:R-:W-:Y:S02]  /*5540*/  PLOP3.LUT P1, PT, PT, PT, UP0, 0x80, 0x8 ;  /* 0x000000000008781c */ /* 0x000fe40003f2f008 */
[----:B------:R-:W-:Y:S02]  /*5550*/  PLOP3.LUT P2, PT, PT, PT, UP0, 0x80, 0x8 ;  /* 0x000000000008781c */ /* 0x000fe40003f4f008 */
[----:B------:R-:W-:Y:S01]  /*5560*/  PLOP3.LUT P0, PT, PT, PT, UP0, 0x80, 0x8 ;  /* 0x000000000008781c */ /* 0x000fe20003f0f008 */
[----:B--2---:R-:W-:Y:S06]  /*5570*/  UISETP.GE.AND UP0, UPT, UR10, 0x1, UPT ;  /* 0x000000010a00788c */ /* 0x004fec000bf06270 */
[----:B-1----:R-:W-:Y:S02]  /*5580*/  @P3 MOV R2, R4 ;  /* 0x0000000400023202 */ /* 0x002fe40000000f00 */
[----:B------:R-:W-:Y:S02]  /*5590*/  @P1 LOP3.LUT R0, R5, 0xffff, RZ, 0xc0, !PT ;  /* 0x0000ffff05001812 */ /* 0x000fe400078ec0ff */
[----:B------:R-:W-:Y:S02]  /*55a0*/  @P2 R2UR UR38, R2 ;  /* 0x00000000022622ca */ /* 0x000fe400000e0000 */
[----:B------:R-:W-:Y:S01]  /*55b0*/  @P0 R2UR UR37, R0 ;  /* 0x00000000002502ca */ /* 0x000fe200000e0000 */
[----:B------:R-:W-:Y:S03]  /*55c0*/  @!UPT UIADD3 URZ, UPT, UPT, URZ, URZ, URZ ;  /* 0x000000fffffff290 */ /* 0x000fe6000fffe0ff */
[----:B------:R-:W-:Y:S11]  /*55d0*/  BRA.U !UP0, `(.L_x_97) ;  /* 0x0000000108cc7547 */ /* 0x000ff6000b800000 */
[----:B------:R-:W1:Y:S01]  /*55e0*/  LDCU UR6, c[0x0][0xb20] ;  /* 0x00016400ff0677ac */ /* 0x000e620008000800 */
[----:B------:R-:W2:Y:S01]  /*55f0*/  LDCU UR7, c[0x0][0x370] ;  /* 0x00006e00ff0777ac */ /* 0x000ea20008000800 */
[----:B------:R-:W3:Y:S01]  /*5600*/  LDCU UR4, c[0x0][0x374] ;  /* 0x00006e80ff0477ac */ /* 0x000ee20008000800 */
[----:B------:R-:W-:Y:S02]  /*5610*/  UISETP.NE.AND UP0, UPT, UR58, 0x1, UPT ;  /* 0x000000013a00788c */ /* 0x000fe4000bf05270 */
[----:B------:R-:W-:Y:S02]  /*5620*/  UIMAD.WIDE.U32 UR12, UR37, UR59, URZ ;  /* 0x0000003b250c72a5 */ /* 0x000fe4000f8e00ff */
[----:B------:R-:W-:Y:S02]  /*5630*/  UISETP.NE.AND UP1, UPT, UR41, 0x1, UPT ;  /* 0x000000012900788c */ /* 0x000fe4000bf25270 */
[----:B------:R-:W-:Y:S02]  /*5640*/  UISETP.NE.AND UP2, UPT, UR10, 0x1, UPT ;  /* 0x000000010a00788c */ /* 0x000fe4000bf45270 */
[----:B------:R-:W-:Y:S02]  /*5650*/  UIMAD.WIDE.U32 UR16, UR38, UR56, URZ ;  /* 0x00000038261072a5 */ /* 0x000fe4000f8e00ff */
[----:B--2---:R-:W-:Y:S02]  /*5660*/  UIMAD.WIDE.U32 UR14, UR7, UR56, URZ ;  /* 0x00000038070e72a5 */ /* 0x004fe4000f8e00ff */
[----:B---3--:R-:W-:Y:S07]  /*5670*/  UIMAD.WIDE.U32 UR8, UR4, UR59, URZ ;  /* 0x0000003b040872a5 */ /* 0x008fee000f8e00ff */
[----:B------:R-:W-:Y:S02]  /*5680*/  UMOV UR5, UR9 ;  /* 0x0000000900057c82 */ /* 0x000fe40008000000 */
[----:B-1----:R-:W-:Y:S03]  /*5690*/  @UP0 USHF.R.U32.HI UR4, URZ, UR6, UR5 ;  /* 0x00000006ff040299 */ /* 0x002fe60008011605 */
[----:B------:R-:W-:Y:S01]  /*56a0*/  UMOV UR5, UR13 ;  /* 0x0000000d00057c82 */ /* 0x000fe20008000000 */
[----:B------:R-:W-:Y:S02]  /*56b0*/  UIMAD.WIDE.U32 UR8, UR4, UR42, URZ ;  /* 0x0000002a040872a5 */ /* 0x000fe4000f8e00ff */
[----:B------:R-:W-:Y:S03]  /*56c0*/  USHF.R.U32.HI UR6, URZ, UR6, UR5 ;  /* 0x00000006ff067299 */ /* 0x000fe60008011605 */
[----:B------:R-:W-:Y:S01]  /*56d0*/  UMOV UR5, UR15 ;  /* 0x0000000f00057c82 */ /* 0x000fe20008000000 */
[----:B------:R-:W-:Y:S02]  /*56e0*/  USEL UR6, UR37, UR6, !UP0 ;  /* 0x0000000625067287 */ /* 0x000fe4000c000000 */
[----:B------:R-:W-:Y:S01]  /*56f0*/  @UP1 USHF.R.U32.HI UR7, URZ, UR57, UR5 ;  /* 0x00000039ff071299 */ /* 0x000fe20008011605 */
[----:B------:R-:W-:Y:S02]  /*5700*/  UMOV UR8, UR9 ;  /* 0x0000000900087c82 */ /* 0x000fe40008000000 */
[----:B------:R-:W-:Y:S01]  /*5710*/  UMOV UR5, UR17 ;  /* 0x0000001100057c82 */ /* 0x000fe20008000000 */
[----:B------:R-:W-:Y:S02]  /*5720*/  UIMAD.WIDE.U32 UR12, UR7, UR42, URZ ;  /* 0x0000002a070c72a5 */ /* 0x000fe4000f8e00ff */
[----:B------:R-:W-:Y:S02]  /*5730*/  @UP2 USHF.R.U32.HI UR4, URZ, UR43, UR8 ;  /* 0x0000002bff042299 */ /* 0x000fe40008011608 */
[----:B------:R-:W-:Y:S02]  /*5740*/  USHF.R.U32.HI UR5, URZ, UR57, UR5 ;  /* 0x00000039ff057299 */ /* 0x000fe40008011605 */
[----:B------:R-:W-:Y:S02]  /*5750*/  UIMAD UR4, UR10, UR4, URZ ;  /* 0x000000040a0472a4 */ /* 0x000fe4000f8e02ff */
[----:B------:R-:W-:Y:S02]  /*5760*/  USEL UR5, UR38, UR5, !UP1 ;  /* 0x0000000526057287 */ /* 0x000fe4000c800000 */
[----:B------:R-:W-:Y:S01]  /*5770*/  UISETP.GE.AND UP0, UPT, UR6, UR4, UPT ;  /* 0x000000040600728c */ /* 0x000fe2000bf06270 */
[----:B------:R-:W-:Y:S01]  /*5780*/  UMOV UR8, UR13 ;  /* 0x0000000d00087c82 */ /* 0x000fe20008000000 */
[----:B------:R-:W-:Y:S02]  /*5790*/  UIMAD.WIDE.U32 UR12, UR6, UR42, URZ ;  /* 0x0000002a060c72a5 */ /* 0x000fe4000f8e00ff */
[----:B------:R-:W-:Y:S04]  /*57a0*/  @UP2 USHF.R.U32.HI UR7, URZ, UR43, UR8 ;  /* 0x0000002bff072299 */ /* 0x000fe80008011608 */
[----:B------:R-:W-:Y:S01]  /*57b0*/  UIMAD UR8, UR10, UR7, URZ ;  /* 0x000000070a0872a4 */ /* 0x000fe2000f8e02ff */
[----:B------:R-:W-:Y:S03]  /*57c0*/  UMOV UR4, UR13 ;  /* 0x0000000d00047c82 */ /* 0x000fe60008000000 */
[----:B------:R-:W-:Y:S02]  /*57d0*/  UISETP.GE.OR UP0, UPT, UR5, UR8, UP0 ;  /* 0x000000080500728c */ /* 0x000fe40008706670 */
[----:B------:R-:W-:Y:S02]  /*57e0*/  USHF.R.U32.HI UR4, URZ, UR43, UR4 ;  /* 0x0000002bff047299 */ /* 0x000fe40008011604 */
[----:B------:R-:W-:Y:S02]  /*57f0*/  UIMAD.WIDE.U32 UR8, UR5, UR42, URZ ;  /* 0x0000002a050872a5 */ /* 0x000fe4000f8e00ff */
[----:B------:R-:W-:Y:S02]  /*5800*/  USEL UR12, UR6, UR4, !UP2 ;  /* 0x00000004060c7287 */ /* 0x000fe4000d000000 */
[----:B------:R-:W-:Y:S02]  /*5810*/  UIADD3 UR8, UPT, UPT, -UR5, URZ, URZ ;  /* 0x000000ff05087290 */ /* 0x000fe4000fffe1ff */
[----:B------:R-:W-:Y:S01]  /*5820*/  UIADD3 UR11, UPT, UPT, -UR12, URZ, URZ ;  /* 0x000000ff0c0b7290 */ /* 0x000fe2000fffe1ff */
[----:B------:R-:W-:Y:S01]  /*5830*/  @!UP0 UMOV UR4, UR9 ;  /* 0x0000000900048c82 */ /* 0x000fe20008000000 */
[----:B------:R-:W-:Y:S02]  /*5840*/  UIADD3 UR9, UPT, UPT, -UR6, URZ, URZ ;  /* 0x000000ff06097290 */ /* 0x000fe4000fffe1ff */
[----:B------:R-:W-:Y:S02]  /*5850*/  @!UP0 USHF.R.U32.HI UR4, URZ, UR43, UR4 ;  /* 0x0000002bff048299 */ /* 0x000fe40008011604 */
[----:B------:R-:W-:Y:S02]  /*5860*/  UIMAD UR11, UR10, UR11, UR6 ;  /* 0x0000000b0a0b72a4 */ /* 0x000fe4000f8e0206 */
[----:B------:R-:W-:Y:S04]  /*5870*/  @!UP0 USEL UR4, UR5, UR4, !UP2 ;  /* 0x0000000405048287 */ /* 0x000fe8000d000000 */
[----:B------:R-:W-:Y:S02]  /*5880*/  @!UP0 UIMAD UR11, UR7, UR11, UR4 ;  /* 0x0000000b070b82a4 */ /* 0x000fe4000f8e0204 */
[----:B------:R-:W-:Y:S02]  /*5890*/  @!UP0 UIADD3 UR12, UPT, UPT, UR12, -UR4, URZ ;  /* 0x800000040c0c8290 */ /* 0x000fe4000fffe0ff */
[----:B------:R-:W-:Y:S02]  /*58a0*/  UIMAD UR7, UR41, UR8, UR38 ;  /* 0x00000008290772a4 */ /* 0x000fe4000f8e0226 */
[----:B------:R-:W-:Y:S02]  /*58b0*/  @!UP0 UIMAD UR6, UR12, UR10, UR5 ;  /* 0x0000000a0c0682a4 */ /* 0x000fe4000f8e0205 */
[----:B------:R-:W-:Y:S01]  /*58c0*/  UIMAD UR4, UR58, UR9, UR37 ;  /* 0x000000093a0472a4 */ /* 0x000fe2000f8e0225 */
[----:B------:R-:W-:Y:S02]  /*58d0*/  @!UP0 UMOV UR5, UR11 ;  /* 0x0000000b00058c82 */ /* 0x000fe40008000000 */
[----:B------:R-:W-:Y:S02]  /*58e0*/  UIMAD UR38, UR5, UR41, UR7 ;  /* 0x00000029052672a4 */ /* 0x000fe4000f8e0207 */
[----:B------:R-:W-:Y:S11]  /*58f0*/  UIMAD UR37, UR6, UR58, UR4 ;  /* 0x0000003a062572a4 */ /* 0x000ff6000f8e0204 */
[----:B------:R-:W-:Y:S01]  /*5900*/  @!UPT UIADD3 URZ, UPT, UPT, URZ, URZ, URZ ;  /* 0x000000fffffff290 */ /* 0x000fe2000fffe0ff */
.L_x_97:
[----:B------:R-:W-:Y:S02]  /*5910*/  UISETP.NE.AND UP0, UPT, UR40, 0x1, UPT ;  /* 0x000000012800788c */ /* 0x000fe4000bf05270 */
[----:B------:R-:W-:Y:S02]  /*5920*/  UISETP.NE.AND UP1, UPT, UR54, URZ, UPT ;  /* 0x000000ff3600728c */ /* 0x000fe4000bf25270 */
[----:B------:R-:W-:Y:S04]  /*5930*/  UIADD3 UR48, UPT, UPT, UR18, 0x1, URZ ;  /* 0x0000000112307890 */ /* 0x000fe8000fffe0ff */
[----:B------:R-:W-:Y:S02]  /*5940*/  PLOP3.LUT P1, PT, PT, PT, UP1, 0x80, 0x8 ;  /* 0x000000000008781c */ /* 0x000fe40003f2f018 */
[----:B------:R-:W-:Y:S01]  /*5950*/  PLOP3.LUT P0, PT, PT, PT, UP1, 0x80, 0x8 ;  /* 0x000000000008781c */ /* 0x000fe20003f0f018 */
[----:B------:R-:W1:Y:S01]  /*5960*/  @!UP0 LDCU.128 UR12, c[0x0][0xb10] ;  /* 0x00016200ff0c87ac */ /* 0x000e620008000c00 */
[----:B------:R-:W2:Y:S09]  /*5970*/  @!UP0 LDCU UR5, c[0x0][0xb0c] ;  /* 0x00016180ff0587ac */ /* 0x000eb20008000800 */
[----:B------:R-:W-:Y:S01]  /*5980*/  @P1 SHF.R.U32.HI R4, RZ, 0x10, R5 ;  /* 0x00000010ff041819 */ /* 0x000fe20000011605 */
[----:B------:R-:W3:Y:S03]  /*5990*/  @!UP0 LDCU UR10, c[0x0][0xb20] ;  /* 0x00016400ff0a87ac */ /* 0x000ee60008000800 */
[----:B------:R-:W-:Y:S01]  /*59a0*/  @P0 R2UR UR55, R4 ;  /* 0x00000000043702ca */ /* 0x000fe200000e0000 */
[----:B-1----:R-:W-:Y:S02]  /*59b0*/  UIMAD.WIDE.U32 UR8, UR38, UR12, URZ ;  /* 0x0000000c260872a5 */ /* 0x002fe4000f8e00ff */
[----:B------:R-:W-:Y:S02]  /*59c0*/  UIMAD.WIDE.U32 UR6, UR37, UR15, URZ ;  /* 0x0000000f250672a5 */ /* 0x000fe4000f8e00ff */
[----:B------:R-:W-:Y:S03]  /*59d0*/  @!UP0 UISETP.NE.AND UP1, UPT, UR14, 0x1, UPT ;  /* 0x000000010e00888c */ /* 0x000fe6000bf25270 */
[----:B------:R-:W-:Y:S01]  /*59e0*/  @!UP0 UMOV UR4, UR9 ;  /* 0x0000000900048c82 */ /* 0x000fe20008000000 */
[----:B--2---:R-:W-:Y:S02]  /*59f0*/  @!UP0 UISETP.NE.AND UP2, UPT, UR5, 0x1, UPT ;  /* 0x000000010500888c */ /* 0x004fe4000bf45270 */
[----:B------:R-:W-:Y:S01]  /*5a00*/  @!UP0 USHF.R.U32.HI UR4, URZ, UR13, UR4 ;  /* 0x0000000dff048299 */ /* 0x000fe20008011604 */
[----:B------:R-:W-:Y:S02]  /*5a10*/  @!UP0 UMOV UR6, UR7 ;  /* 0x0000000700068c82 */ /* 0x000fe40008000000 */
[----:B---3--:R-:W-:Y:S02]  /*5a20*/  @!UP0 USHF.R.U32.HI UR6, URZ, UR10, UR6 ;  /* 0x0000000aff068299 */ /* 0x008fe40008011606 */
[----:B------:R-:W-:Y:S02]  /*5a30*/  @!UP0 USEL UR7, UR38, UR4, !UP2 ;  /* 0x0000000426078287 */ /* 0x000fe4000d000000 */
[----:B------:R-:W-:Y:S04]  /*5a40*/  @!UP0 USEL UR6, UR37, UR6, !UP1 ;  /* 0x0000000625068287 */ /* 0x000fe8000c800000 */
[----:B------:R-:W-:Y:S02]  /*5a50*/  @!UP0 UIADD3 UR4, UPT, UPT, -UR7, UR6, URZ ;  /* 0x0000000607048290 */ /* 0x000fe4000fffe1ff */
[----:B------:R-:W-:Y:S02]  /*5a60*/  @!UP0 UIADD3 UR6, UPT, UPT, UR7, -UR6, URZ ;  /* 0x8000000607068290 */ /* 0x000fe4000fffe0ff */
[----:B------:R-:W-:Y:S02]  /*5a70*/  UIADD3 UR7, UPT, UPT, UR39, 0x200, URZ ;  /* 0x0000020027077890 */ /* 0x000fe4000fffe0ff */
[----:B------:R-:W-:Y:S02]  /*5a80*/  @!UP0 UIMAD UR38, UR4, UR5, UR38 ;  /* 0x00000005042682a4 */ /* 0x000fe4000f8e0226 */
[----:B------:R-:W-:Y:S02]  /*5a90*/  @!UP0 UIMAD UR37, UR6, UR14, UR37 ;  /* 0x0000000e062582a4 */ /* 0x000fe4000f8e0225 */
[----:B------:R-:W-:Y:S09]  /*5aa0*/  ULOP3.LUT UP0, URZ, UR7, 0x1b0, URZ, 0xc0, !UPT ;  /* 0x000001b007ff7892 */ /* 0x000ff2000f80c0ff */
[----:B------:R-:W-:Y:S05]  /*5ab0*/  BRA.U !UP0, `(.L_x_98) ;  /* 0x00000001087c7547 */ /* 0x000fea000b800000 */
[----:B------:R-:W1:Y:S01]  /*5ac0*/  LDCU.64 UR8, c[0x4][0x80] ;  /* 0x01001000ff0877ac */ /* 0x000e620008000a00 */
[----:B------:R-:W-:Y:S01]  /*5ad0*/  MOV R17, 0x0 ;  /* 0x0000000000117802 */ /* 0x000fe20000000f00 */
[----:B------:R-:W-:Y:S02]  /*5ae0*/  HFMA2 R12, -RZ, RZ, 0, 5.9604644775390625e-08 ;  /* 0x00000001ff0c7431 */ /* 0x000fe400000001ff */
[----:B------:R-:W-:Y:S01]  /*5af0*/  IMAD.MOV.U32 R8, RZ, RZ, 0x70 ;  /* 0x00000070ff087424 */ /* 0x000fe200078e00ff */
[----:B------:R2:W3:Y:S01]  /*5b00*/  LDC.64 R2, c[0x4][R17] ;  /* 0x0100000011027b82 */ /* 0x0004e20000000a00 */
[----:B------:R-:W4:Y:S01]  /*5b10*/  LDCU.64 UR6, c[0x4][0x88] ;  /* 0x01001100ff0677ac */ /* 0x000f220008000a00 */
[----:B------:R-:W-:Y:S01]  /*5b20*/  IMAD.MOV.U32 R13, RZ, RZ, RZ ;  /* 0x000000ffff0d7224 */ /* 0x000fe200078e00ff */
[----:B------:R-:W2:Y:S01]  /*5b30*/  LDCU.64 UR4, c[0x4][0x8] ;  /* 0x01000100ff0477ac */ /* 0x000ea20008000a00 */
[----:B-1----:R-:W-:Y:S01]  /*5b40*/  MOV R5, UR9 ;  /* 0x0000000900057c02 */ /* 0x002fe20008000f00 */
[----:B------:R-:W-:Y:S01]  /*5b50*/  IMAD.U32 R4, RZ, RZ, UR8 ;  /* 0x00000008ff047e24 */ /* 0x000fe2000f8e00ff */
[----:B----4-:R-:W-:Y:S01]  /*5b60*/  MOV R7, UR7 ;  /* 0x0000000700077c02 */ /* 0x010fe20008000f00 */
[----:B------:R-:W-:Y:S01]  /*5b70*/  IMAD.U32 R6, RZ, RZ, UR6 ;  /* 0x00000006ff067e24 */ /* 0x000fe2000f8e00ff */
[----:B--2---:R-:W-:Y:S01]  /*5b80*/  MOV R11, UR5 ;  /* 0x00000005000b7c02 */ /* 0x004fe20008000f00 */
[----:B------:R-:W-:Y:S02]  /*5b90*/  IMAD.U32 R10, RZ, RZ, UR4 ;  /* 0x00000004ff0a7e24 */ /* 0x000fe4000f8e00ff */
[----:B------:R-:W-:Y:S07]  /*5ba0*/  LEPC R20, `(.L_x_99) ;  /* 0x000000001014794e */ /* 0x000fee0000000000 */
[----:B---3-5:R-:W-:Y:S05]  /*5bb0*/  CALL.ABS.NOINC R2 ;  /* 0x0000000002007343 */ /* 0x028fea0003c00000 */
.L_x_99:
[----:B------:R-:W1:Y:S01]  /*5bc0*/  LDCU.64 UR8, c[0x4][0x80] ;  /* 0x01001000ff0877ac */ /* 0x000e620008000a00 */
[----:B------:R2:W3:Y:S01]  /*5bd0*/  LDC.64 R2, c[0x4][R17] ;  /* 0x0100000011027b82 */ /* 0x0004e20000000a00 */
[----:B------:R-:W-:Y:S02]  /*5be0*/  HFMA2 R12, -RZ, RZ, 0, 5.9604644775390625e-08 ;  /* 0x00000001ff0c7431 */ /* 0x000fe400000001ff */
[----:B------:R-:W-:Y:S02]  /*5bf0*/  IMAD.MOV.U32 R8, RZ, RZ, 0x70 ;  /* 0x00000070ff087424 */ /* 0x000fe400078e00ff */
[----:B------:R-:W-:Y:S01]  /*5c00*/  IMAD.MOV.U32 R13, RZ, RZ, RZ ;  /* 0x000000ffff0d7224 */ /* 0x000fe200078e00ff */
[----:B------:R-:W4:Y:S01]  /*5c10*/  LDCU.64 UR6, c[0x4][0x88] ;  /* 0x01001100ff0677ac */ /* 0x000f220008000a00 */
[----:B------:R-:W5:Y:S01]  /*5c20*/  LDCU.64 UR4, c[0x4][0x8] ;  /* 0x01000100ff0477ac */ /* 0x000f620008000a00 */
[----:B-1----:R-:W-:Y:S02]  /*5c30*/  MOV R4, UR8 ;  /* 0x0000000800047c02 */ /* 0x002fe40008000f00 */
[----:B------:R-:W-:Y:S02]  /*5c40*/  MOV R5, UR9 ;  /* 0x0000000900057c02 */ /* 0x000fe40008000f00 */
[----:B----4-:R-:W-:Y:S01]  /*5c50*/  MOV R7, UR7 ;  /* 0x0000000700077c02 */ /* 0x010fe20008000f00 */
[----:B------:R-:W-:Y:S01]  /*5c60*/  IMAD.U32 R6, RZ, RZ, UR6 ;  /* 0x00000006ff067e24 */ /* 0x000fe2000f8e00ff */
[----:B-----5:R-:W-:Y:S01]  /*5c70*/  MOV R11, UR5 ;  /* 0x00000005000b7c02 */ /* 0x020fe20008000f00 */
[----:B--2---:R-:W-:Y:S02]  /*5c80*/  IMAD.U32 R10, RZ, RZ, UR4 ;  /* 0x00000004ff0a7e24 */ /* 0x004fe4000f8e00ff */
[----:B------:R-:W-:Y:S07]  /*5c90*/  LEPC R20, `(.L_x_98) ;  /* 0x000000001014794e */ /* 0x000fee0000000000 */
[----:B---3--:R-:W-:Y:S05]  /*5ca0*/  CALL.ABS.NOINC R2 ;  /* 0x0000000002007343 */ /* 0x008fea0003c00000 */
.L_x_98:
[----:B------:R-:W-:Y:S01]  /*5cb0*/  PLOP3.LUT P1, PT, PT, PT, PT, 0x8, 0x80 ;  /* 0x000000000080781c */ /* 0x000fe20003f2e170 */
[----:B------:R-:W2:Y:S01]  /*5cc0*/  LDL R2, [R1+0x4c] ;  /* 0x00004c0001027983 */ /* 0x000ea20000100800 */
[----:B------:R-:W1:Y:S03]  /*5cd0*/  LDC.64 R6, c[0x0][0x890] ;  /* 0x00022400ff067b82 */ /* 0x000e660000000a00 */
[----:B------:R3:W5:Y:S05]  /*5ce0*/  LDL R17, [R1+0x44] ;  /* 0x0000440001117983 */ /* 0x00076a0000100800 */
[----:B------:R-:W4:Y:S01]  /*5cf0*/  LDC.64 R8, c[0x0][0x8b0] ;  /* 0x00022c00ff087b82 */ /* 0x000f220000000a00 */
[----:B------:R-:W1:Y:S01]  /*5d00*/  S2R R3, SR_TID.X ;  /* 0x0000000000037919 */ /* 0x000e620000002100 */
[----:B--2---:R-:W-:Y:S02]  /*5d10*/  R2UR UR4, R2 ;  /* 0x00000000020472ca */ /* 0x004fe400000e0000 */
[----:B-1----:R-:W-:Y:S02]  /*5d20*/  ISETP.NE.U32.AND P3, PT, R6, RZ, PT ;  /* 0x000000ff0600720c */ /* 0x002fe40003f65070 */
[----:B----4-:R-:W-:Y:S02]  /*5d30*/  ISETP.NE.U32.AND P4, PT, R8, RZ, PT ;  /* 0x000000ff0800720c */ /* 0x010fe40003f85070 */
[----:B------:R-:W-:Y:S02]  /*5d40*/  ISETP.NE.AND.EX P3, PT, R7, RZ, PT, P3 ;  /* 0x000000ff0700720c */ /* 0x000fe40003f65330 */
[----:B------:R-:W-:Y:S05]  /*5d50*/  ISETP.NE.AND.EX P4, PT, R9, RZ, PT, P4 ;  /* 0x000000ff0900720c */ /* 0x000fea0003f85340 */
[----:B------:R-:W-:Y:S06]  /*5d60*/  UISETP.NE.AND UP1, UPT, UR4, URZ, UPT ;  /* 0x000000ff0400728c */ /* 0x000fec000bf25270 */
[----:B------:R-:W-:Y:S05]  /*5d70*/  PLOP3.LUT P0, PT, PT, PT, UP1, 0x80, 0x8 ;  /* 0x000000000008781c */ /* 0x000fea0003f0f018 */
[----:B------:R-:W1:Y:S08]  /*5d80*/  @UP1 LDCU.64 UR4, c[0x0][0x888] ;  /* 0x00011100ff0417ac */ /* 0x000e700008000a00 */
[----:B------:R-:W-:Y:S01]  /*5d90*/  @P0 PLOP3.LUT P1, PT, P3, PT, PT, 0x80, 0x8 ;  /* 0x000000000008081c */ /* 0x000fe20001f2f070 */
[----:B-1----:R-:W-:Y:S04]  /*5da0*/  @UP1 UISETP.NE.U32.AND UP0, UPT, UR4, URZ, UPT ;  /* 0x000000ff0400128c */ /* 0x002fe8000bf05070 */
[----:B------:R-:W-:Y:S04]  /*5db0*/  @UP1 UISETP.NE.AND.EX UP0, UPT, UR5, URZ, UPT, UP0 ;  /* 0x000000ff0500128c */ /* 0x000fe8000bf05300 */
[----:B------:R-:W-:Y:S01]  /*5dc0*/  @UP1 USEL UR4, URZ, 0xffffffff, UP0 ;  /* 0xffffffffff041887 */ /* 0x000fe20008000000 */
[----:B---3--:R-:W-:Y:S11]  /*5dd0*/  @!P3 BRA `(.L_x_100) ;  /* 0x00000000003cb947 */ /* 0x008ff60003800000 */
[----:B------:R-:W1:Y:S01]  /*5de0*/  LDC.64 R4, c[0x0][0x888] ;  /* 0x00022200ff047b82 */ /* 0x000e620000000a00 */
[----:B------:R-:W2:Y:S01]  /*5df0*/  LDCU.64 UR6, c[0x0][0x358] ;  /* 0x00006b00ff0677ac */ /* 0x000ea20008000a00 */
[----:B------:R-:W-:Y:S01]  /*5e00*/  IMAD.MOV.U32 R2, RZ, RZ, 0x1 ;  /* 0x00000001ff027424 */ /* 0x000fe200078e00ff */
[----:B-1----:R-:W-:Y:S04]  /*5e10*/  ISETP.NE.U32.AND P2, PT, R4, RZ, PT ;  /* 0x000000ff0400720c */ /* 0x002fe80003f45070 */
[----:B------:R-:W-:Y:S11]  /*5e20*/  ISETP.NE.AND.EX P2, PT, R5, RZ, PT, P2 ;  /* 0x000000ff0500720c */ /* 0x000ff60003f45320 */
[----:B------:R-:W-:Y:S02]  /*5e30*/  @!UPT UIADD3 URZ, UPT, UPT, URZ, URZ, URZ ;  /* 0x000000fffffff290 */ /* 0x000fe4000fffe0ff */
[----:B------:R-:W1:Y:S01]  /*5e40*/  @P2 LDC.64 R4, c[0x0][0x888] ;  /* 0x00022200ff042b82 */ /* 0x000e620000000a00 */
[----:B------:R-:W-:Y:S04]  /*5e50*/  @P2 IMAD R0, R6, UR36, RZ ;  /* 0x0000002406002c24 */ /* 0x000fe8000f8e02ff */
[----:B-1----:R-:W-:Y:S04]  /*5e60*/  @P2 IMAD.WIDE R4, R0, 0x4, R4 ;  /* 0x0000000400042825 */ /* 0x002fe800078e0204 */
[----:B------:R-:W-:Y:S01]  /*5e70*/  IMAD.MOV.U32 R0, RZ, RZ, 0x1 ;  /* 0x00000001ff007424 */ /* 0x000fe200078e00ff */
[----:B--2--5:R1:W5:Y:S04]  /*5e80*/  @P2 LDG.E R157, desc[UR6][R4.64] ;  /* 0x00000006049d2981 */ /* 0x024368000c1e1900 */
[----:B------:R-:W-:Y:S04]  /*5e90*/  @P2 PRMT R17, R0, 0x7610, R17 ;  /* 0x0000761000112816 */ /* 0x000fe80000000011 */
[----:B------:R-:W-:Y:S05]  /*5ea0*/  @!P2 PRMT R17, R2, 0x7610, R17 ;  /* 0x000076100211a816 */ /* 0x000fea0000000011 */
[----:B------:R1:W-:Y:S02]  /*5eb0*/  STL.S16 [R1+0x44], R17 ;  /* 0x0000441101007387 */ /* 0x0003e40000100600 */
[----:B-1----:R-:W2:Y:S02]  /*5ec0*/  @!P2 LDC R157, c[0x0][0x880] ;  /* 0x00022000ff9dab82 */ /* 0x002ea40000000800 */
.L_x_100:
[----:B------:R-:W-:Y:S05]  /*5ed0*/  @!P4 BRA `(.L_x_101) ;  /* 0x000000000028c947 */ /* 0x000fea0003800000 */
[----:B------:R-:W1:Y:S01]  /*5ee0*/  LDC.64 R4, c[0x0][0x8a8] ;  /* 0x00022a00ff047b82 */ /* 0x000e620000000a00 */
[----:B------:R-:W3:Y:S01]  /*5ef0*/  LDCU.64 UR6, c[0x0][0x358] ;  /* 0x00006b00ff0677ac */ /* 0x000ee20008000a00 */
[----:B-1----:R-:W-:Y:S04]  /*5f00*/  ISETP.NE.U32.AND P2, PT, R4, RZ, PT ;  /* 0x000000ff0400720c */ /* 0x002fe80003f45070 */
[----:B------:R-:W-:Y:S11]  /*5f10*/  ISETP.NE.AND.EX P2, PT, R5, RZ, PT, P2 ;  /* 0x000000ff0500720c */ /* 0x000ff60003f45320 */
[----:B------:R-:W-:Y:S02]  /*5f20*/  @!UPT UIADD3 URZ, UPT, UPT, URZ, URZ, URZ ;  /* 0x000000fffffff290 */ /* 0x000fe4000fffe0ff */
[----:B------:R-:W1:Y:S01]  /*5f30*/  @P2 LDC.64 R4, c[0x0][0x8a8] ;  /* 0x00022a00ff042b82 */ /* 0x000e620000000a00 */
[----:B------:R-:W-:Y:S04]  /*5f40*/  @P2 IMAD R0, R8, UR36, RZ ;  /* 0x0000002408002c24 */ /* 0x000fe8000f8e02ff */
[----:B-1----:R-:W-:Y:S05]  /*5f50*/  @P2 IMAD.WIDE R4, R0, 0x4, R4 ;  /* 0x0000000400042825 */ /* 0x002fea00078e0204 */
[----:B---3-5:R1:W5:Y:S02]  /*5f60*/  @P2 LDG.E R155, desc[UR6][R4.64] ;  /* 0x00000006049b2981 */ /* 0x028364000c1e1900 */
[----:B-1----:R-:W3:Y:S02]  /*5f70*/  @!P2 LDC R155, c[0x0][0x8a0] ;  /* 0x00022800ff9bab82 */ /* 0x002ee40000000800 */
.L_x_101:
[----:B--2--5:R-:W-:Y:S01]  /*5f80*/  @P0 FSETP.NEU.AND P4, PT, R157, RZ, PT ;  /* 0x000000ff9d00020b */ /* 0x024fe20003f8d000 */
[----:B------:R-:W-:Y:S01]  /*5f90*/  IMAD.U32 R2, RZ, RZ, UR4 ;  /* 0x00000004ff027e24 */ /* 0x000fe2000f8e00ff */
[----:B------:R-:W-:Y:S01]  /*5fa0*/  @P0 LOP3.LUT P2, RZ, R17, 0xff, RZ, 0xc0, !PT ;  /* 0x000000ff11ff0812 */ /* 0x000fe2000784c0ff */
[----:B------:R-:W-:Y:S01]  /*5fb0*/  IMAD.U32 R5, RZ, RZ, UR44 ;  /* 0x0000002cff057e24 */ /* 0x000fe2000f8e00ff */
[----:B------:R-:W-:Y:S01]  /*5fc0*/  @P0 SEL R0, RZ, 0xffffffff, P4 ;  /* 0xffffffffff000807 */ /* 0x000fe20002000000 */
[C---:B------:R-:W-:Y:S01]  /*5fd0*/  IMAD.SHL.U32 R4, R3.reuse, 0x4, RZ ;  /* 0x0000000403047824 */ /* 0x040fe200078e00ff */
[----:B------:R-:W-:Y:S01]  /*5fe0*/  BSSY B1, `(.L_x_102) ;  /* 0x00000a6000017945 */ /* 0x000fe20003800000 */
[----:B------:R-:W-:Y:S02]  /*5ff0*/  PLOP3.LUT P5, PT, PT, PT, PT, 0x8, 0x80 ;  /* 0x000000000080781c */ /* 0x000fe40003fae170 */
[----:B------:R-:W-:Y:S02]  /*6000*/  CS2R R250, SRZ ;  /* 0x0000000000fa7805 */ /* 0x000fe4000001ff00 */
[----:B------:R-:W-:Y:S01]  /*6010*/  @P1 SEL R0, R2, R0, !P2 ;  /* 0x0000000002001207 */ /* 0x000fe20005000000 */
[----:B------:R-:W-:Y:S01]  /*6020*/  IMAD.SHL.U32 R2, R3, 0x20, RZ ;  /* 0x0000002003027824 */ /* 0x000fe200078e00ff */
[C---:B------:R-:W-:Y:S02]  /*6030*/  LEA R9, R5.reuse, UR39, 0x3 ;  /* 0x0000002705097c11 */ /* 0x040fe4000f8e18ff */
[----:B------:R-:W-:Y:S02]  /*6040*/  CS2R R248, SRZ ;  /* 0x0000000000f87805 */ /* 0x000fe4000001ff00 */
[----:B------:R-:W-:Y:S02]  /*6050*/  @P0 LOP3.LUT R0, R0, 0x1, RZ, 0xc0, !PT ;  /* 0x0000000100000812 */ /* 0x000fe400078ec0ff */
[----:B------:R-:W-:Y:S02]  /*6060*/  CS2R R242, SRZ ;  /* 0x0000000000f27805 */ /* 0x000fe4000001ff00 */
[----:B------:R-:W-:Y:S02]  /*6070*/  CS2R R240, SRZ ;  /* 0x0000000000f07805 */ /* 0x000fe4000001ff00 */
[----:B------:R-:W-:Y:S02]  /*6080*/  CS2R R238, SRZ ;  /* 0x0000000000ee7805 */ /* 0x000fe4000001ff00 */
[----:B------:R-:W-:Y:S01]  /*6090*/  ISETP.NE.U32.OR P6, PT, R0, 0x1, !P0 ;  /* 0x000000010000780c */ /* 0x000fe200047c5470 */
[----:B------:R-:W-:Y:S01]  /*60a0*/  IMAD.U32 R0, RZ, RZ, UR53 ;  /* 0x00000035ff007e24 */ /* 0x000fe2000f8e00ff */
[----:B------:R-:W-:Y:S02]  /*60b0*/  CS2R R236, SRZ ;  /* 0x0000000000ec7805 */ /* 0x000fe4000001ff00 */
[----:B------:R-:W-:Y:S02]  /*60c0*/  CS2R R234, SRZ ;  /* 0x0000000000ea7805 */ /* 0x000fe4000001ff00 */
[----:B------:R-:W-:Y:S02]  /*60d0*/  P2R R6, PR, RZ, 0x40 ;  /* 0x00000040ff067803 */ /* 0x000fe40000000000 */
[----:B------:R-:W-:Y:S02]  /*60e0*/  CS2R R232, SRZ ;  /* 0x0000000000e87805 */ /* 0x000fe4000001ff00 */
[----:B------:R-:W-:Y:S02]  /*60f0*/  LOP3.LUT R8, R0, 0x1, RZ, 0x3c, !PT ;  /* 0x0000000100087812 */ /* 0x000fe400078e3cff */
[----:B------:R-:W-:Y:S02]  /*6100*/  CS2R R230, SRZ ;  /* 0x0000000000e67805 */ /* 0x000fe4000001ff00 */
[----:B------:R-:W-:Y:S01]  /*6110*/  LOP3.LUT R0, R2, 0xc0, RZ, 0xc0, !PT ;  /* 0x000000c002007812 */ /* 0x000fe200078ec0ff */
[----:B------:R1:W-:Y:S01]  /*6120*/  STL [R1+0x48], R6 ;  /* 0x0000480601007387 */ /* 0x0003e20000100800 */
[----:B------:R-:W-:Y:S02]  /*6130*/  CS2R R228, SRZ ;  /* 0x0000000000e47805 */ /* 0x000fe4000001ff00 */
[----:B------:R-:W-:Y:S02]  /*6140*/  CS2R R222, SRZ ;  /* 0x0000000000de7805 */ /* 0x000fe4000001ff00 */
[----:B------:R-:W-:Y:S01]  /*6150*/  LOP3.LUT R0, R0, 0x18, R4, 0xf8, !PT ;  /* 0x0000001800007812 */ /* 0x000fe200078ef804 */
[----:B------:R2:W-:Y:S01]  /*6160*/  STL [R1+0x38], RZ ;  /* 0x000038ff01007387 */ /* 0x0005e20000100800 */
[----:B------:R-:W-:Y:S01]  /*6170*/  IMAD.U32 R4, RZ, RZ, UR45 ;  /* 0x0000002dff047e24 */ /* 0x000fe2000f8e00ff */
[----:B------:R-:W-:Y:S02]  /*6180*/  CS2R R220, SRZ ;  /* 0x0000000000dc7805 */ /* 0x000fe4000001ff00 */
[----:B------:R-:W-:Y:S01]  /*6190*/  LOP3.LUT R0, R0, 0xf20, R2, 0xf8, !PT ;  /* 0x00000f2000007812 */ /* 0x000fe200078ef802 */
[----:B------:R2:W-:Y:S01]  /*61a0*/  STL [R1+0x3c], RZ ;  /* 0x00003cff01007387 */ /* 0x0005e20000100800 */
[----:B------:R-:W-:Y:S01]  /*61b0*/  IMAD.U32 R2, RZ, RZ, UR52 ;  /* 0x00000034ff027e24 */ /* 0x000fe2000f8e00ff */
[----:B------:R-:W-:Y:S02]  /*61c0*/  LEA R7, R4, UR39, 0x3 ;  /* 0x0000002704077c11 */ /* 0x000fe4000f8e18ff */
[----:B------:R-:W-:Y:S01]  /*61d0*/  CS2R R218, SRZ ;  /* 0x0000000000da7805 */ /* 0x000fe2000001ff00 */
[----:B------:R2:W-:Y:S01]  /*61e0*/  STL [R1+0x30], RZ ;  /* 0x000030ff01007387 */ /* 0x0005e20000100800 */
[----:B------:R-:W-:Y:S02]  /*61f0*/  LEA R0, R0, UR39, 0x1 ;  /* 0x0000002700007c11 */ /* 0x000fe4000f8e08ff */
[----:B------:R-:W-:Y:S02]  /*6200*/  CS2R R216, SRZ ;  /* 0x0000000000d87805 */ /* 0x000fe4000001ff00 */
[----:B------:R-:W-:Y:S01]  /*6210*/  CS2R R210, SRZ ;  /* 0x0000000000d27805 */ /* 0x000fe2000001ff00 */
[----:B------:R2:W-:Y:S01]  /*6220*/  STL [R1+0x34], RZ ;  /* 0x000034ff01007387 */ /* 0x0005e20000100800 */
[----:B------:R-:W-:Y:S01]  /*6230*/  CS2R R208, SRZ ;  /* 0x0000000000d07805 */ /* 0x000fe2000001ff00 */
[----:B------:R-:W-:Y:S01]  /*6240*/  IMAD R0, R5, 0xa000, R0 ;  /* 0x0000a00005007824 */ /* 0x000fe200078e0200 */
[----:B------:R-:W-:Y:S01]  /*6250*/  CS2R R206, SRZ ;  /* 0x0000000000ce7805 */ /* 0x000fe2000001ff00 */
[----:B------:R2:W-:Y:S01]  /*6260*/  STL [R1+0x28], RZ ;  /* 0x000028ff01007387 */ /* 0x0005e20000100800 */
[----:B------:R-:W-:Y:S01]  /*6270*/  IMAD.SHL.U32 R5, R3, 0x10, RZ ;  /* 0x0000001003057824 */ /* 0x000fe200078e00ff */
[----:B------:R-:W-:Y:S02]  /*6280*/  CS2R R204, SRZ ;  /* 0x0000000000cc7805 */ /* 0x000fe4000001ff00 */
[----:B------:R-:W-:Y:S01]  /*6290*/  CS2R R198, SRZ ;  /* 0x0000000000c67805 */ /* 0x000fe2000001ff00 */
[----:B------:R2:W-:Y:S01]  /*62a0*/  STL [R1+0x2c], RZ ;  /* 0x00002cff01007387 */ /* 0x0005e20000100800 */
[----:B-1----:R-:W-:Y:S02]  /*62b0*/  @P6 SHF.L.U32 R6, R8, 0x1f, RZ ;  /* 0x0000001f08066819 */ /* 0x002fe400000006ff */
[----:B------:R-:W-:Y:S02]  /*62c0*/  CS2R R196, SRZ ;  /* 0x0000000000c47805 */ /* 0x000fe4000001ff00 */
[----:B------:R-:W-:Y:S01]  /*62d0*/  CS2R R194, SRZ ;  /* 0x0000000000c27805 */ /* 0x000fe2000001ff00 */
[----:B------:R2:W-:Y:S01]  /*62e0*/  STL [R1+0x20], RZ ;  /* 0x000020ff01007387 */ /* 0x0005e20000100800 */
[----:B------:R1:W4:Y:S01]  /*62f0*/  @P6 SYNCS.PHASECHK.TRANS64.TRYWAIT P0, [R9+URZ+0x50], R6 ;  /* 0x00005006090065a7 */ /* 0x00032200080011ff */
[----:B------:R-:W-:Y:S02]  /*6300*/  CS2R R192, SRZ ;  /* 0x0000000000c07805 */ /* 0x000fe4000001ff00 */
[----:B------:R-:W-:Y:S01]  /*6310*/  CS2R R186, SRZ ;  /* 0x0000000000ba7805 */ /* 0x000fe2000001ff00 */
[----:B------:R2:W-:Y:S01]  /*6320*/  STL [R1+0x24], RZ ;  /* 0x000024ff01007387 */ /* 0x0005e20000100800 */
[----:B------:R-:W-:Y:S02]  /*6330*/  CS2R R184, SRZ ;  /* 0x0000000000b87805 */ /* 0x000fe4000001ff00 */
        /* <DEDUP_REMOVED lines=10> */
[----:B------:R2:W-:Y:S04]  /*63e0*/  STL [R1+0x10], RZ ;  /* 0x000010ff01007387 */ /* 0x0005e80000100800 */
[----:B------:R2:W-:Y:S04]  /*63f0*/  STL [R1+0x14], RZ ;  /* 0x000014ff01007387 */ /* 0x0005e80000100800 */
[----:B------:R2:W-:Y:S01]  /*6400*/  STL [R1+0x8], RZ ;  /* 0x000008ff01007387 */ /* 0x0005e20000100800 */
[----:B-1----:R-:W-:Y:S03]  /*6410*/  SHF.L.U32 R6, R2, 0x1f, RZ ;  /* 0x0000001f02067819 */ /* 0x002fe600000006ff */
[----:B------:R2:W-:Y:S01]  /*6420*/  STL [R1+0xc], RZ ;  /* 0x00000cff01007387 */ /* 0x0005e20000100800 */
[----:B------:R-:W-:Y:S01]  /*6430*/  LOP3.LUT R2, R5, 0x20, RZ, 0xc0, !PT ;  /* 0x0000002005027812 */ /* 0x000fe200078ec0ff */
[----:B------:R2:W1:Y:S02]  /*6440*/  SYNCS.PHASECHK.TRANS64.TRYWAIT P4, [R7+URZ+0xa0], R6 ;  /* 0x0000a006070075a7 */ /* 0x00046400080811ff */
[----:B------:R2:W-:Y:S01]  /*6450*/  STL [R1], RZ ;  /* 0x000000ff01007387 */ /* 0x0005e20000100800 */
[----:B------:R-:W-:Y:S03]  /*6460*/  IADD3 R2, PT, PT, -R2, 0x200, R0 ;  /* 0x0000020002027810 */ /* 0x000fe60007ffe100 */
[----:B------:R2:W-:Y:S04]  /*6470*/  STL [R1+0x4], RZ ;  /* 0x000004ff01007387 */ /* 0x0005e80000100800 */
[----:B------:R2:W-:Y:S01]  /*6480*/  STL [R1+0x40], R2 ;  /* 0x0000400201007387 */ /* 0x0005e20000100800 */
[----:B----4-:R-:W-:Y:S01]  /*6490*/  @P6 PLOP3.LUT P5, PT, P0, PT, PT, 0x8, 0x80 ;  /* 0x000000000080681c */ /* 0x010fe200007ae170 */
[----:B------:R-:W-:Y:S01]  /*64a0*/  @!UPT UIADD3 URZ, UPT, UPT, URZ, URZ, URZ ;  /* 0x000000fffffff290 */ /* 0x000fe2000fffe0ff */
[----:B--2---:R-:W-:Y:S11]  /*64b0*/  @!P6 BRA `(.L_x_103) ;  /* 0x000000040060e947 */ /* 0x004ff60003800000 */
[----:B------:R-:W-:Y:S01]  /*64c0*/  ISETP.NE.U32.AND P0, PT, RZ, UR62, PT ;  /* 0x0000003eff007c0c */ /* 0x000fe2000bf05070 */
[----:B------:R-:W-:Y:S01]  /*64d0*/  BSSY B0, `(.L_x_104) ;  /* 0x000000d000007945 */ /* 0x000fe20003800000 */
[----:B------:R-:W-:Y:S02]  /*64e0*/  FSETP.NEU.AND P2, PT, R157, RZ, PT ;  /* 0x000000ff9d00720b */ /* 0x000fe40003f4d000 */
[----:B------:R-:W-:Y:S02]  /*64f0*/  ISETP.NE.AND.EX P0, PT, RZ, UR63, PT, P0 ;  /* 0x0000003fff007c0c */ /* 0x000fe4000bf05300 */
[----:B------:R-:W-:Y:S02]  /*6500*/  LOP3.LUT P1, RZ, R17, 0xff, RZ, 0xc0, !PT ;  /* 0x000000ff11ff7812 */ /* 0x000fe4000782c0ff */
[----:B------:R-:W-:Y:S02]  /*6510*/  SEL R2, RZ, 0xffffffff, P2 ;  /* 0xffffffffff027807 */ /* 0x000fe40001000000 */
[----:B------:R-:W-:Y:S02]  /*6520*/  SEL R4, RZ, 0xffffffff, P0 ;  /* 0xffffffffff047807 */ /* 0x000fe40000000000 */
[----:B------:R-:W-:Y:S02]  /*6530*/  LOP3.LUT R5, R5, 0x40, RZ, 0xc0, !PT ;  /* 0x0000004005057812 */ /* 0x000fe400078ec0ff */
[----:B------:R-:W-:Y:S04]  /*6540*/  @P3 SEL R2, R4, R2, !P1 ;  /* 0x0000000204023207 */ /* 0x000fe80004800000 */
[----:B------:R-:W-:Y:S01]  /*6550*/  LOP3.LUT R4, R2, 0x1, RZ, 0xc0, !PT ;  /* 0x0000000102047812 */ /* 0x000fe200078ec0ff */
[----:B------:R-:W-:Y:S06]  /*6560*/  @!P5 BRA `(.L_x_105) ;  /* 0x00000000000cd947 */ /* 0x000fec0003800000 */
[----:B------:R-:W-:Y:S04]  /*6570*/  SHF.L.U32 R2, R8, 0x1f, RZ ;  /* 0x0000001f08027819 */ /* 0x000fe800000006ff */
[----:B------:R-:W2:Y:S02]  /*6580*/  SYNCS.PHASECHK.TRANS64.TRYWAIT P0, [R9+URZ+0x50], R2 ;  /* 0x00005002090075a7 */ /* 0x000ea400080011ff */
[----:B--2---:R-:W-:Y:S05]  /*6590*/  @!P0 BRA `(.L_x_106) ;  /* 0x00000044006c8947 */ /* 0x004fea0003800000 */
.L_x_105:
[----:B------:R-:W-:Y:S05]  /*65a0*/  BSYNC B0 ;  /* 0x0000000000007941 */ /* 0x000fea0003800000 */
.L_x_104:
[----:B------:R4:W5:Y:S01]  /*65b0*/  LDL.LU R22, [R1+0x38] ;  /* 0x0000380001167983 */ /* 0x0009620000300800 */
[----:B------:R-:W-:Y:S02]  /*65c0*/  ISETP.NE.U32.AND P0, PT, R4, 0x1, PT ;  /* 0x000000010400780c */ /* 0x000fe40003f05070 */
[----:B------:R-:W-:Y:S02]  /*65d0*/  CS2R R10, SRZ ;  /* 0x00000000000a7805 */ /* 0x000fe4000001ff00 */
[----:B--2---:R-:W-:Y:S01]  /*65e0*/  CS2R R8, SRZ ;  /* 0x0000000000087805 */ /* 0x004fe2000001ff00 */
[----:B------:R-:W2:Y:S01]  /*65f0*/  LDL R12, [R1+0x40] ;  /* 0x00004000010c7983 */ /* 0x000ea20000100800 */
[----:B------:R-:W-:Y:S01]  /*6600*/  IMAD.MOV.U32 R23, RZ, RZ, RZ ;  /* 0x000000ffff177224 */ /* 0x000fe200078e00ff */
[----:B------:R-:W-:Y:S02]  /*6610*/  CS2R R20, SRZ ;  /* 0x0000000000147805 */ /* 0x000fe4000001ff00 */
[----:B------:R-:W-:Y:S02]  /*6620*/  CS2R R162, SRZ ;  /* 0x0000000000a27805 */ /* 0x000fe4000001ff00 */
[----:B------:R-:W-:Y:S02]  /*6630*/  CS2R R160, SRZ ;  /* 0x0000000000a07805 */ /* 0x000fe4000001ff00 */
[----:B------:R-:W-:Y:S02]  /*6640*/  CS2R R186, SRZ ;  /* 0x0000000000ba7805 */ /* 0x000fe4000001ff00 */
[----:B------:R-:W-:Y:S02]  /*6650*/  CS2R R184, SRZ ;  /* 0x0000000000b87805 */ /* 0x000fe4000001ff00 */
[----:B------:R-:W-:Y:S02]  /*6660*/  CS2R R210, SRZ ;  /* 0x0000000000d27805 */ /* 0x000fe4000001ff00 */
[----:B------:R-:W-:Y:S02]  /*6670*/  CS2R R208, SRZ ;  /* 0x0000000000d07805 */ /* 0x000fe4000001ff00 */
[----:B------:R-:W-:Y:S01]  /*6680*/  CS2R R234, SRZ ;  /* 0x0000000000ea7805 */ /* 0x000fe2000001ff00 */
[----:B------:R-:W1:Y:S01]  /*6690*/  @P0 LDS.128 R8, [R0+0x8200] ;  /* 0x0082000000080984 */ /* 0x000e620000000c00 */
[----:B------:R-:W-:Y:S02]  /*66a0*/  CS2R R232, SRZ ;  /* 0x0000000000e87805 */ /* 0x000fe4000001ff00 */
[----:B------:R-:W-:Y:S02]  /*66b0*/  CS2R R174, SRZ ;  /* 0x0000000000ae7805 */ /* 0x000fe4000001ff00 */
[----:B------:R-:W-:Y:S01]  /*66c0*/  CS2R R172, SRZ ;  /* 0x0000000000ac7805 */ /* 0x000fe2000001ff00 */
[----:B------:R-:W-:Y:S01]  /*66d0*/  @P0 LDS.128 R160, [R0+0x200] ;  /* 0x0002000000a00984 */ /* 0x000fe20000000c00 */
        /* <DEDUP_REMOVED lines=11> */
[----:B------:R3:W-:Y:S01]  /*6790*/  @P0 LDS.128 R232, [R0+0x6200] ;  /* 0x0062000000e80984 */ /* 0x0007e20000000c00 */
[----:B------:R-:W-:Y:S02]  /*67a0*/  CS2R R204, SRZ ;  /* 0x0000000000cc7805 */ /* 0x000fe4000001ff00 */
        /* <DEDUP_REMOVED lines=12> */
[----:B---3--:R-:W-:Y:S01]  /*6870*/  IADD3 R0, PT, PT, -R5, 0x200, R0 ;  /* 0x0000020005007810 */ /* 0x008fe20007ffe100 */
[----:B-1----:R1:W-:Y:S04]  /*6880*/  STL.64 [R1], R8 ;  /* 0x0000000801007387 */ /* 0x0023e80000100a00 */
[----:B------:R3:W-:Y:S04]  /*6890*/  STL.64 [R1+0x8], R10 ;  /* 0x0000080a01007387 */ /* 0x0007e80000100a00 */
[----:B------:R-:W-:Y:S04]  /*68a0*/  @P0 LDS.128 R172, [R0+0x20] ;  /* 0x0000200000ac0984 */ /* 0x000fe80000000c00 */
[----:B------:R-:W-:Y:S04]  /*68b0*/  @P0 LDS.128 R196, [R0+0x2020] ;  /* 0x0020200000c40984 */ /* 0x000fe80000000c00 */
[----:B------:R-:W-:Y:S04]  /*68c0*/  @P0 LDS.128 R220, [R0+0x4020] ;  /* 0x0040200000dc0984 */ /* 0x000fe80000000c00 */
[----:B------:R-:W-:Y:S01]  /*68d0*/  @P0 LDS.128 R240, [R0+0x6020] ;  /* 0x0060200000f00984 */ /* 0x000fe20000000c00 */
[----:B-1----:R-:W-:Y:S02]  /*68e0*/  CS2R R8, SRZ ;  /* 0x0000000000087805 */ /* 0x002fe4000001ff00 */
[----:B---3--:R-:W-:Y:S06]  /*68f0*/  CS2R R10, SRZ ;  /* 0x00000000000a7805 */ /* 0x008fec000001ff00 */
[----:B------:R-:W1:Y:S04]  /*6900*/  @P0 LDS.128 R8, [R0+0x8020] ;  /* 0x0080200000080984 */ /* 0x000e680000000c00 */
[----:B-1----:R1:W-:Y:S04]  /*6910*/  STL.64 [R1+0x20], R8 ;  /* 0x0000200801007387 */ /* 0x0023e80000100a00 */
[----:B------:R3:W-:Y:S01]  /*6920*/  STL.64 [R1+0x28], R10 ;  /* 0x0000280a01007387 */ /* 0x0007e20000100a00 */
[----:B-1----:R-:W-:Y:S02]  /*6930*/  CS2R R8, SRZ ;  /* 0x0000000000087805 */ /* 0x002fe4000001ff00 */
[----:B---3--:R-:W-:Y:S06]  /*6940*/  CS2R R10, SRZ ;  /* 0x00000000000a7805 */ /* 0x008fec000001ff00 */
[----:B--2---:R-:W-:Y:S01]  /*6950*/  @P0 LDS.128 R8, [R12+0x8010] ;  /* 0x008010000c080984 */ /* 0x004fe20000000c00 */
[----:B------:R-:W-:Y:S03]  /*6960*/  IMAD.IADD R0, R12, 0x1, -R5 ;  /* 0x000000010c007824 */ /* 0x000fe600078e0a05 */
[----:B------:R-:W-:Y:S04]  /*6970*/  @P0 LDS.128 R164, [R12+0x10] ;  /* 0x000010000ca40984 */ /* 0x000fe80000000c00 */
[----:B-----5:R-:W1:Y:S04]  /*6980*/  @P0 LDS.128 R20, [R0+0x8030] ;  /* 0x0080300000140984 */ /* 0x020e680000000c00 */
[----:B------:R4:W2:Y:S04]  /*6990*/  @P0 LDS.128 R180, [R0+0x30] ;  /* 0x0000300000b40984 */ /* 0x0008a80000000c00 */
[----:B------:R4:W3:Y:S04]  /*69a0*/  @P0 LDS.128 R204, [R0+0x2030] ;  /* 0x0020300000cc0984 */ /* 0x0008e80000000c00 */
[----:B------:R4:W2:Y:S04]  /*69b0*/  @P0 LDS.128 R228, [R0+0x4030] ;  /* 0x0040300000e40984 */ /* 0x0008a80000000c00 */
[----:B------:R4:W2:Y:S04]  /*69c0*/  @P0 LDS.128 R248, [R0+0x6030] ;  /* 0x0060300000f80984 */ /* 0x0008a80000000c00 */
[----:B------:R4:W2:Y:S04]  /*69d0*/  @P0 LDS.128 R192, [R12+0x2010] ;  /* 0x002010000cc00984 */ /* 0x0008a80000000c00 */
[----:B------:R4:W2:Y:S04]  /*69e0*/  @P0 LDS.128 R216, [R12+0x4010] ;  /* 0x004010000cd80984 */ /* 0x0008a80000000c00 */
[----:B------:R4:W2:Y:S04]  /*69f0*/  @P0 LDS.128 R236, [R12+0x6010] ;  /* 0x006010000cec0984 */ /* 0x0008a80000000c00 */
[----:B-1----:R4:W-:Y:S04]  /*6a00*/  STL.64 [R1+0x30], R20 ;  /* 0x0000301401007387 */ /* 0x0029e80000100a00 */
[----:B------:R4:W-:Y:S04]  /*6a10*/  STL.64 [R1+0x38], R22 ;  /* 0x0000381601007387 */ /* 0x0009e80000100a00 */
[----:B------:R4:W-:Y:S04]  /*6a20*/  STL.64 [R1+0x10], R8 ;  /* 0x0000100801007387 */ /* 0x0009e80000100a00 */
[----:B---3--:R4:W-:Y:S02]  /*6a30*/  STL.64 [R1+0x18], R10 ;  /* 0x0000180a01007387 */ /* 0x0089e40000100a00 */
.L_x_103:
[----:B------:R-:W-:Y:S05]  /*6a40*/  BSYNC B1 ;  /* 0x0000000000017941 */ /* 0x000fea0003800000 */
.L_x_102:
[----:B------:R-:W-:Y:S01]  /*6a50*/  SHF.R.U32.HI R18, RZ, 0x5, R3 ;  /* 0x00000005ff127819 */ /* 0x000fe20000011603 */
[----:B----4-:R-:W-:Y:S04]  /*6a60*/  IMAD.U32 R0, RZ, RZ, UR45 ;  /* 0x0000002dff007e24 */ /* 0x010fe8000f8e00ff */
[----:B------:R-:W-:Y:S05]  /*6a70*/  IMAD R17, R0, 0xa0, R16 ;  /* 0x000000a000117824 */ /* 0x000fea00078e0210 */
[----:B------:R-:W-:Y:S04]  /*6a80*/  SHF.R.U32.HI R0, RZ, 0x15, R17 ;  /* 0x00000015ff007819 */ /* 0x000fe80000011611 */
[----:B------:R-:W-:Y:S01]  /*6a90*/  LOP3.LUT P0, RZ, R0, 0x3, R18, 0x48, !PT ;  /* 0x0000000300ff7812 */ /* 0x000fe20007804812 */
[----:B------:R-:W-:Y:S01]  /*6aa0*/  @!UPT UIADD3 URZ, UPT, UPT, URZ, URZ, URZ ;  /* 0x000000fffffff290 */ /* 0x000fe2000fffe0ff */
[----:B-1----:R-:W-:Y:S11]  /*6ab0*/  @P4 BRA `(.L_x_107) ;  /* 0x0000000000084947 */ /* 0x002ff60003800000 */
[----:B------:R-:W1:Y:S02]  /*6ac0*/  SYNCS.PHASECHK.TRANS64.TRYWAIT P1, [R7+URZ+0xa0], R6 ;  /* 0x0000a006070075a7 */ /* 0x000e6400080211ff */
[----:B-1----:R-:W-:Y:S05]  /*6ad0*/  @!P1 BRA `(.L_x_108) ;  /* 0x0000004000309947 */ /* 0x002fea0003800000 */
.L_x_107:
[----:B------:R-:W-:Y:S05]  /*6ae0*/  @!P0 BRA `(.L_x_109) ;  /* 0x0000000000408947 */ /* 0x000fea0003800000 */
[----:B------:R-:W4:Y:S01]  /*6af0*/  LDCU.64 UR8, c[0x4][0x70] ;  /* 0x01000e00ff0877ac */ /* 0x000f220008000a00 */
[----:B------:R-:W-:Y:S01]  /*6b00*/  MOV R3, 0x0 ;  /* 0x0000000000037802 */ /* 0x000fe20000000f00 */
[----:B------:R-:W-:Y:S02]  /*6b10*/  HFMA2 R12, -RZ, RZ, 0, 5.9604644775390625e-08 ;  /* 0x00000001ff0c7431 */ /* 0x000fe400000001ff */
[----:B------:R-:W-:Y:S02]  /*6b20*/  IMAD.MOV.U32 R8, RZ, RZ, 0x192 ;  /* 0x00000192ff087424 */ /* 0x000fe400078e00ff */
[----:B------:R-:W-:Y:S01]  /*6b30*/  IMAD.MOV.U32 R13, RZ, RZ, RZ ;  /* 0x000000ffff0d7224 */ /* 0x000fe200078e00ff */
[----:B------:R-:W1:Y:S01]  /*6b40*/  LDCU.64 UR6, c[0x4][0x78] ;  /* 0x01000f00ff0677ac */ /* 0x000e620008000a00 */
[----:B------:R-:W2:Y:S01]  /*6b50*/  LDC.64 R2, c[0x4][R3] ;  /* 0x0100000003027b82 */ /* 0x000ea20000000a00 */
[----:B------:R-:W5:Y:S01]  /*6b60*/  LDCU.64 UR4, c[0x4][0x10] ;  /* 0x01000200ff0477ac */ /* 0x000f620008000a00 */
[----:B----4-:R-:W-:Y:S01]  /*6b70*/  MOV R5, UR9 ;  /* 0x0000000900057c02 */ /* 0x010fe20008000f00 */
[----:B------:R-:W-:Y:S01]  /*6b80*/  IMAD.U32 R4, RZ, RZ, UR8 ;  /* 0x00000008ff047e24 */ /* 0x000fe2000f8e00ff */
[----:B-1----:R-:W-:Y:S01]  /*6b90*/  MOV R7, UR7 ;  /* 0x0000000700077c02 */ /* 0x002fe20008000f00 */
[----:B------:R-:W-:Y:S01]  /*6ba0*/  IMAD.U32 R6, RZ, RZ, UR6 ;  /* 0x00000006ff067e24 */ /* 0x000fe2000f8e00ff */
[----:B-----5:R-:W-:Y:S01]  /*6bb0*/  MOV R11, UR5 ;  /* 0x00000005000b7c02 */ /* 0x020fe20008000f00 */
[----:B------:R-:W-:Y:S02]  /*6bc0*/  IMAD.U32 R10, RZ, RZ, UR4 ;  /* 0x00000004ff0a7e24 */ /* 0x000fe4000f8e00ff */
[----:B------:R-:W-:Y:S07]  /*6bd0*/  LEPC R20, `(.L_x_109) ;  /* 0x000000001014794e */ /* 0x000fee0000000000 */
[----:B--23--:R-:W-:Y:S05]  /*6be0*/  CALL.ABS.NOINC R2 ;  /* 0x0000000002007343 */ /* 0x00cfea0003c00000 */
.L_x_109:
[----:B------:R-:W-:Y:S05]  /*6bf0*/  WARPSYNC.ALL ;  /* 0x0000000000007948 */ /* 0x000fea0003800000 */
[C---:B------:R-:W-:Y:S01]  /*6c00*/  R2UR UR4, R17.reuse ;  /* 0x00000000110472ca */ /* 0x040fe200000e0000 */
[----:B------:R-:W-:Y:S05]  /*6c10*/  VIADD R0, R17, 0x20 ;  /* 0x0000002011007836 */ /* 0x000fea0000000000 */
[----:B------:R-:W-:Y:S04]  /*6c20*/  SHF.R.U32.HI R0, RZ, 0x15, R0 ;  /* 0x00000015ff007819 */ /* 0x000fe80000011600 */
[----:B------:R-:W-:Y:S03]  /*6c30*/  LOP3.LUT P0, RZ, R0, 0x3, R18, 0x48, !PT ;  /* 0x0000000300ff7812 */ /* 0x000fe60007804812 */
[----:B------:R-:W4:Y:S10]  /*6c40*/  LDTM.x32 R120, tmem[UR4] ;  /* 0x00000004007879ee */ /* 0x000f3400082c0000 */
[----:B----4-:R-:W-:Y:S05]  /*6c50*/  @!P0 BRA `(.L_x_110) ;  /* 0x0000000000408947 */ /* 0x010fea0003800000 */
        /* <DEDUP_REMOVED lines=16> */
.L_x_110:
[----:B------:R-:W-:Y:S05]  /*6d60*/  WARPSYNC.ALL ;  /* 0x0000000000007948 */ /* 0x000fea0003800000 */
[C---:B------:R-:W-:Y:S01]  /*6d70*/  R2UR UR4, R17.reuse ;  /* 0x00000000110472ca */ /* 0x040fe200000e0000 */
[----:B------:R-:W-:Y:S05]  /*6d80*/  VIADD R0, R17, 0x40 ;  /* 0x0000004011007836 */ /* 0x000fea0000000000 */
[----:B------:R-:W-:Y:S04]  /*6d90*/  SHF.R.U32.HI R0, RZ, 0x15, R0 ;  /* 0x00000015ff007819 */ /* 0x000fe80000011600 */
[----:B------:R-:W-:Y:S03]  /*6da0*/  LOP3.LUT P0, RZ, R0, 0x3, R18, 0x48, !PT ;  /* 0x0000000300ff7812 */ /* 0x000fe60007804812 */
[----:B------:R-:W4:Y:S10]  /*6db0*/  LDTM.x32 R88, tmem[UR4+0x20] ;  /* 0x00002004005879ee */ /* 0x000f3400082c0000 */
        /* <DEDUP_REMOVED lines=17> */
.L_x_111:
        /* <DEDUP_REMOVED lines=23> */
.L_x_112:
        /* <DEDUP_REMOVED lines=23> */
.L_x_113:
[----:B------:R-:W4:Y:S01]  /*71b0*/  S2R R156, SR_TID.X ;  /* 0x00000000009c7919 */ /* 0x000f220000002100 */
[----:B------:R-:W-:Y:S05]  /*71c0*/  WARPSYNC.ALL ;  /* 0x0000000000007948 */ /* 0x000fea0003800000 */
[C---:B----4-:R-:W-:Y:S02]  /*71d0*/  LOP3.LUT P1, R0, R156.reuse, 0x60, RZ, 0xc0, !PT ;  /* 0x000000609c007812 */ /* 0x050fe4000782c0ff */
[C---:B------:R-:W-:Y:S01]  /*71e0*/  SHF.L.U32 R5, R156.reuse, 0x5, RZ ;  /* 0x000000059c057819 */ /* 0x040fe200000006ff */
[----:B------:R-:W4:Y:S01]  /*71f0*/  LDL.LU R224, [R1+0x40] ;  /* 0x0000400001e07983 */ /* 0x000f220000300800 */
[----:B------:R-:W-:Y:S01]  /*7200*/  SHF.L.U32 R4, R156, 0x2, RZ ;  /* 0x000000029c047819 */ /* 0x000fe200000006ff */
[----:B------:R-:W5:Y:S01]  /*7210*/  S2UR UR6, SR_CgaCtaId ;  /* 0x00000000000679c3 */ /* 0x000f620000008800 */
[----:B------:R-:W-:Y:S01]  /*7220*/  LOP3.LUT R3, R5, 0xc0, RZ, 0xc0, !PT ;  /* 0x000000c005037812 */ /* 0x000fe200078ec0ff */
[C---:B---3--:R-:W-:Y:S01]  /*7230*/  FMUL R2, R155.reuse, R121 ;  /* 0x000000799b027220 */ /* 0x048fe20000400000 */
[----:B------:R-:W-:Y:S01]  /*7240*/  ISETP.NE.AND P0, PT, R0, RZ, PT ;  /* 0x000000ff0000720c */ /* 0x000fe20003f05270 */
[----:B------:R-:W-:Y:S01]  /*7250*/  FMUL R0, R155, R120 ;  /* 0x000000789b007220 */ /* 0x000fe20000400000 */
[----:B------:R-:W-:Y:S01]  /*7260*/  LOP3.LUT R4, R3, 0x18, R4, 0xf8, !PT ;  /* 0x0000001803047812 */ /* 0x000fe200078ef804 */
[C---:B------:R-:W-:Y:S01]  /*7270*/  FMUL R3, R155.reuse, R122 ;  /* 0x0000007a9b037220 */ /* 0x040fe20000400000 */
[C---:B-1----:R-:W-:Y:S01]  /*7280*/  SHF.L.U32 R6, R160.reuse, 0x10, RZ ;  /* 0x00000010a0067819 */ /* 0x042fe200000006ff */
[C---:B------:R-:W-:Y:S01]  /*7290*/  FMUL R15, R155.reuse, R141 ;  /* 0x0000008d9b0f7220 */ /* 0x040fe20000400000 */
[----:B------:R-:W-:Y:S01]  /*72a0*/  LOP3.LUT R7, R160, 0xffff0000, RZ, 0xc0, !PT ;  /* 0xffff0000a0077812 */ /* 0x000fe200078ec0ff */
[----:B------:R-:W-:Y:S01]  /*72b0*/  FMUL R18, R155, R143 ;  /* 0x0000008f9b127220 */ /* 0x000fe20000400000 */
[----:B------:R-:W-:Y:S01]  /*72c0*/  SHF.L.U32 R8, R161, 0x10, RZ ;  /* 0x00000010a1087819 */ /* 0x000fe200000006ff */
[----:B------:R-:W-:Y:S01]  /*72d0*/  FMUL R19, R155, R144 ;  /* 0x000000909b137220 */ /* 0x000fe20000400000 */
[----:B------:R-:W-:Y:S01]  /*72e0*/  LOP3.LUT R10, R161, 0xffff0000, RZ, 0xc0, !PT ;  /* 0xffff0000a10a7812 */ /* 0x000fe200078ec0ff */
[C---:B------:R-:W-:Y:S01]  /*72f0*/  FMUL R20, R155.reuse, R145 ;  /* 0x000000919b147220 */ /* 0x040fe20000400000 */
[----:B------:R-:W-:Y:S01]  /*7300*/  LOP3.LUT R9, R4, 0xf20, R5, 0xf8, !PT ;  /* 0x00000f2004097812 */ /* 0x000fe200078ef805 */
[C---:B------:R-:W-:Y:S01]  /*7310*/  FMUL R4, R155.reuse, R123 ;  /* 0x0000007b9b047220 */ /* 0x040fe20000400000 */
[C---:B------:R-:W-:Y:S01]  /*7320*/  SHF.L.U32 R11, R162.reuse, 0x10, RZ ;  /* 0x00000010a20b7819 */ /* 0x040fe200000006ff */
[----:B------:R-:W-:Y:S01]  /*7330*/  FMUL R5, R155, R124 ;  /* 0x0000007c9b057220 */ /* 0x000fe20000400000 */
[----:B------:R-:W-:Y:S01]  /*7340*/  LOP3.LUT R12, R162, 0xffff0000, RZ, 0xc0, !PT ;  /* 0xffff0000a20c7812 */ /* 0x000fe200078ec0ff */
[----:B------:R-:W-:Y:S01]  /*7350*/  FFMA R0, R157, R6, R0 ;  /* 0x000000069d007223 */ /* 0x000fe20000000000 */
[C---:B------:R-:W-:Y:S01]  /*7360*/  SHF.L.U32 R13, R163.reuse, 0x10, RZ ;  /* 0x00000010a30d7819 */ /* 0x040fe200000006ff */
[----:B------:R-:W-:Y:S01]  /*7370*/  UMOV UR4, 0x400 ;  /* 0x0000040000047882 */ /* 0x000fe20000000000 */
[----:B------:R-:W-:Y:S01]  /*7380*/  LOP3.LUT R14, R163, 0xffff0000, RZ, 0xc0, !PT ;  /* 0xffff0000a30e7812 */ /* 0x000fe200078ec0ff */
[----:B------:R-:W-:Y:S01]  /*7390*/  FMUL R6, R155, R125 ;  /* 0x0000007d9b067220 */ /* 0x000fe20000400000 */
[C---:B------:R-:W-:Y:S01]  /*73a0*/  SHF.L.U32 R158, R164.reuse, 0x10, RZ ;  /* 0x00000010a49e7819 */ /* 0x040fe200000006ff */
[C---:B------:R-:W-:Y:S01]  /*73b0*/  FFMA R2, R157.reuse, R7, R2 ;  /* 0x000000079d027223 */ /* 0x040fe20000000002 */
[----:B------:R-:W-:Y:S01]  /*73c0*/  LOP3.LUT R159, R164, 0xffff0000, RZ, 0xc0, !PT ;  /* 0xffff0000a49f7812 */ /* 0x000fe200078ec0ff */
[----:B------:R-:W-:Y:S01]  /*73d0*/  FFMA R3, R157, R8, R3 ;  /* 0x000000089d037223 */ /* 0x000fe20000000003 */
[----:B------:R-:W-:Y:S01]  /*73e0*/  SHF.L.U32 R160, R165, 0x10, RZ ;  /* 0x00000010a5a07819 */ /* 0x000fe200000006ff */
[C---:B------:R-:W-:Y:S01]  /*73f0*/  FFMA R4, R157.reuse, R10, R4 ;  /* 0x0000000a9d047223 */ /* 0x040fe20000000004 */
[----:B------:R-:W-:Y:S01]  /*7400*/  F2FP.BF16.F32.PACK_AB R176, R2, R0 ;  /* 0x0000000002b0723e */ /* 0x000fe200000010ff */
[----:B------:R-:W-:Y:S01]  /*7410*/  FFMA R5, R157, R11, R5 ;  /* 0x0000000b9d057223 */ /* 0x000fe20000000005 */
[----:B------:R-:W-:Y:S01]  /*7420*/  LOP3.LUT R161, R165, 0xffff0000, RZ, 0xc0, !PT ;  /* 0xffff0000a5a17812 */ /* 0x000fe200078ec0ff */
[----:B------:R-:W-:Y:S01]  /*7430*/  FMUL R7, R155, R126 ;  /* 0x0000007e9b077220 */ /* 0x000fe20000400000 */
[----:B------:R-:W-:Y:S01]  /*7440*/  F2FP.BF16.F32.PACK_AB R177, R4, R3 ;  /* 0x0000000304b1723e */ /* 0x000fe200000010ff */
[----:B------:R-:W-:Y:S01]  /*7450*/  FFMA R6, R157, R12, R6 ;  /* 0x0000000c9d067223 */ /* 0x000fe20000000006 */
[----:B------:R-:W-:Y:S01]  /*7460*/  R2UR UR5, R17 ;  /* 0x00000000110572ca */ /* 0x000fe200000e0000 */
[C---:B------:R-:W-:Y:S01]  /*7470*/  FMUL R8, R155.reuse, R127 ;  /* 0x0000007f9b087220 */ /* 0x040fe20000400000 */
[----:B------:R-:W-:Y:S01]  /*7480*/  SHF.L.U32 R162, R166, 0x10, RZ ;  /* 0x00000010a6a27819 */ /* 0x000fe200000006ff */
[C---:B------:R-:W-:Y:S01]  /*7490*/  FMUL R0, R155.reuse, R128 ;  /* 0x000000809b007220 */ /* 0x040fe20000400000 */
[----:B------:R-:W-:Y:S01]  /*74a0*/  F2FP.BF16.F32.PACK_AB R178, R6, R5 ;  /* 0x0000000506b2723e */ /* 0x000fe200000010ff */
[C---:B------:R-:W-:Y:S01]  /*74b0*/  FMUL R2, R155.reuse, R129 ;  /* 0x000000819b027220 */ /* 0x040fe20000400000 */
[----:B------:R-:W-:Y:S01]  /*74c0*/  LOP3.LUT R163, R166, 0xffff0000, RZ, 0xc0, !PT ;  /* 0xffff0000a6a37812 */ /* 0x000fe200078ec0ff */
[----:B------:R-:W-:Y:S01]  /*74d0*/  FMUL R3, R155, R130 ;  /* 0x000000829b037220 */ /* 0x000fe20000400000 */
[----:B------:R-:W-:Y:S01]  /*74e0*/  MOV R10, UR44 ;  /* 0x0000002c000a7c02 */ /* 0x000fe20008000f00 */
[----:B------:R-:W-:Y:S01]  /*74f0*/  FFMA R7, R157, R13, R7 ;  /* 0x0000000d9d077223 */ /* 0x000fe20000000007 */
[----:B------:R-:W-:Y:S01]  /*7500*/  SHF.L.U32 R164, R167, 0x10, RZ ;  /* 0x00000010a7a47819 */ /* 0x000fe200000006ff */
[----:B------:R-:W-:Y:S01]  /*7510*/  FMUL R4, R155, R131 ;  /* 0x000000839b047220 */ /* 0x000fe20000400000 */
[----:B------:R-:W-:Y:S01]  /*7520*/  LOP3.LUT R165, R167, 0xffff0000, RZ, 0xc0, !PT ;  /* 0xffff0000a7a57812 */ /* 0x000fe200078ec0ff */
[----:B------:R-:W-:Y:S01]  /*7530*/  FFMA R8, R157, R14, R8 ;  /* 0x0000000e9d087223 */ /* 0x000fe20000000008 */
[C---:B------:R-:W-:Y:S01]  /*7540*/  SHF.L.U32 R166, R172.reuse, 0x10, RZ ;  /* 0x00000010aca67819 */ /* 0x040fe200000006ff */
[----:B------:R-:W-:Y:S01]  /*7550*/  FMUL R5, R155, R132 ;  /* 0x000000849b057220 */ /* 0x000fe20000400000 */
[----:B------:R-:W-:Y:S01]  /*7560*/  LOP3.LUT R167, R172, 0xffff0000, RZ, 0xc0, !PT ;  /* 0xffff0000aca77812 */ /* 0x000fe200078ec0ff */
[----:B------:R-:W-:Y:S01]  /*7570*/  FFMA R0, R157, R158, R0 ;  /* 0x0000009e9d007223 */ /* 0x000fe20000000000 */
[----:B------:R-:W-:Y:S01]  /*7580*/  F2FP.BF16.F32.PACK_AB R179, R8, R7 ;  /* 0x0000000708b3723e */ /* 0x000fe200000010ff */
[----:B------:R-:W-:Y:S01]  /*7590*/  FMUL R6, R155, R133 ;  /* 0x000000859b067220 */ /* 0x000fe20000400000 */
[----:B------:R-:W-:Y:S01]  /*75a0*/  SHF.L.U32 R168, R173, 0x10, RZ ;  /* 0x00000010ada87819 */ /* 0x000fe200000006ff */
[----:B------:R-:W-:Y:S01]  /*75b0*/  FFMA R2, R157, R159, R2 ;  /* 0x0000009f9d027223 */ /* 0x000fe20000000002 */
[----:B------:R-:W-:Y:S01]  /*75c0*/  LOP3.LUT R169, R173, 0xffff0000, RZ, 0xc0, !PT ;  /* 0xffff0000ada97812 */ /* 0x000fe200078ec0ff */
[C---:B------:R-:W-:Y:S01]  /*75d0*/  FFMA R3, R157.reuse, R160, R3 ;  /* 0x000000a09d037223 */ /* 0x040fe20000000003 */
[C---:B------:R-:W-:Y:S01]  /*75e0*/  SHF.L.U32 R170, R174.reuse, 0x10, RZ ;  /* 0x00000010aeaa7819 */ /* 0x040fe200000006ff */
[C---:B------:R-:W-:Y:S01]  /*75f0*/  FFMA R4, R157.reuse, R161, R4 ;  /* 0x000000a19d047223 */ /* 0x040fe20000000004 */
[----:B------:R-:W-:Y:S01]  /*7600*/  LOP3.LUT R171, R174, 0xffff0000, RZ, 0xc0, !PT ;  /* 0xffff0000aeab7812 */ /* 0x000fe200078ec0ff */
[----:B------:R-:W-:Y:S01]  /*7610*/  FFMA R5, R157, R162, R5 ;  /* 0x000000a29d057223 */ /* 0x000fe20000000005 */
[----:B------:R-:W-:Y:S01]  /*7620*/  SHF.L.U32 R172, R175, 0x10, RZ ;  /* 0x00000010afac7819 */ /* 0x000fe200000006ff */
[----:B------:R-:W-:Y:S01]  /*7630*/  FMUL R7, R155, R134 ;  /* 0x000000869b077220 */ /* 0x000fe20000400000 */
[----:B------:R-:W-:Y:S01]  /*7640*/  LOP3.LUT R173, R175, 0xffff0000, RZ, 0xc0, !PT ;  /* 0xffff0000afad7812 */ /* 0x000fe200078ec0ff */
[----:B------:R-:W-:Y:S01]  /*7650*/  FFMA R6, R157, R163, R6 ;  /* 0x000000a39d067223 */ /* 0x000fe20000000006 */
[----:B------:R-:W-:Y:S01]  /*7660*/  F2FP.BF16.F32.PACK_AB R200, R2, R0 ;  /* 0x0000000002c8723e */ /* 0x000fe200000010ff */
[C---:B------:R-:W-:Y:S01]  /*7670*/  FMUL R8, R155.reuse, R135 ;  /* 0x000000879b087220 */ /* 0x040fe20000400000 */
[----:B------:R-:W-:Y:S01]  /*7680*/  F2FP.BF16.F32.PACK_AB R201, R4, R3 ;  /* 0x0000000304c9723e */ /* 0x000fe200000010ff */
[C---:B------:R-:W-:Y:S01]  /*7690*/  FMUL R11, R155.reuse, R137 ;  /* 0x000000899b0b7220 */ /* 0x040fe20000400000 */
[----:B------:R-:W-:Y:S01]  /*76a0*/  F2FP.BF16.F32.PACK_AB R202, R6, R5 ;  /* 0x0000000506ca723e */ /* 0x000fe200000010ff */
[----:B------:R-:W-:Y:S01]  /*76b0*/  FMUL R12, R155, R138 ;  /* 0x0000008a9b0c7220 */ /* 0x000fe20000400000 */
[C---:B--2---:R-:W-:Y:S01]  /*76c0*/  SHF.L.U32 R174, R180.reuse, 0x10, RZ ;  /* 0x00000010b4ae7819 */ /* 0x044fe200000006ff */
[----:B------:R-:W-:Y:S01]  /*76d0*/  FFMA R7, R157, R164, R7 ;  /* 0x000000a49d077223 */ /* 0x000fe20000000007 */
[----:B------:R-:W-:Y:S01]  /*76e0*/  LOP3.LUT R175, R180, 0xffff0000, RZ, 0xc0, !PT ;  /* 0xffff0000b4af7812 */ /* 0x000fe200078ec0ff */
[----:B------:R-:W-:Y:S01]  /*76f0*/  FMUL R13, R155, R139 ;  /* 0x0000008b9b0d7220 */ /* 0x000fe20000400000 */
[----:B------:R-:W-:Y:S01]  /*7700*/  SHF.L.U32 R180, R183, 0x10, RZ ;  /* 0x00000010b7b47819 */ /* 0x000fe200000006ff */
[C---:B------:R-:W-:Y:S01]  /*7710*/  FMUL R14, R155.reuse, R140 ;  /* 0x0000008c9b0e7220 */ /* 0x040fe20000400000 */
[C---:B------:R-:W-:Y:S01]  /*7720*/  SHF.L.U32 R158, R184.reuse, 0x10, RZ ;  /* 0x00000010b89e7819 */ /* 0x040fe200000006ff */
[C---:B------:R-:W-:Y:S01]  /*7730*/  FMUL R17, R155.reuse, R142 ;  /* 0x0000008e9b117220 */ /* 0x040fe20000400000 */
[----:B------:R-:W-:Y:S01]  /*7740*/  LOP3.LUT R159, R184, 0xffff0000, RZ, 0xc0, !PT ;  /* 0xffff0000b89f7812 */ /* 0x000fe200078ec0ff */
[----:B------:R-:W-:Y:S01]  /*7750*/  FMUL R21, R155, R146 ;  /* 0x000000929b157220 */ /* 0x000fe20000400000 */
[----:B------:R-:W-:Y:S01]  /*7760*/  SHF.L.U32 R244, R249, 0x10, RZ ;  /* 0x00000010f9f47819 */ /* 0x000fe200000006ff */
[----:B------:R-:W-:Y:S01]  /*7770*/  FMUL R22, R155, R147 ;  /* 0x000000939b167220 */ /* 0x000fe20000400000 */
[----:B------:R-:W-:Y:S01]  /*7780*/  LOP3.LUT R245, R249, 0xffff0000, RZ, 0xc0, !PT ;  /* 0xffff0000f9f57812 */ /* 0x000fe200078ec0ff */
[----:B------:R-:W-:Y:S01]  /*7790*/  FMUL R23, R155, R148 ;  /* 0x000000949b177220 */ /* 0x000fe20000400000 */
[----:B------:R-:W-:Y:S01]  /*77a0*/  LOP3.LUT R249, R251, 0xffff0000, RZ, 0xc0, !PT ;  /* 0xffff0000fbf97812 */ /* 0x000fe200078ec0ff */
[C---:B------:R-:W-:Y:S01]  /*77b0*/  FMUL R152, R155.reuse, R149 ;  /* 0x000000959b987220 */ /* 0x040fe20000400000 */
[C---:B------:R-:W-:Y:S01]  /*77c0*/  SHF.L.U32 R246, R250.reuse, 0x10, RZ ;  /* 0x00000010faf67819 */ /* 0x040fe200000006ff */
[C---:B------:R-:W-:Y:S01]  /*77d0*/  FMUL R153, R155.reuse, R150 ;  /* 0x000000969b997220 */ /* 0x040fe20000400000 */
[----:B------:R-:W-:Y:S01]  /*77e0*/  LOP3.LUT R247, R250, 0xffff0000, RZ, 0xc0, !PT ;  /* 0xffff0000faf77812 */ /* 0x000fe200078ec0ff */
[----:B------:R-:W-:Y:S01]  /*77f0*/  FMUL R154, R155, R151 ;  /* 0x000000979b9a7220 */ /* 0x000fe20000400000 */
[----:B------:R-:W-:Y:S01]  /*7800*/  SHF.L.U32 R184, R186, 0x10, RZ ;  /* 0x00000010bab87819 */ /* 0x000fe200000006ff */
[----:B------:R-:W-:Y:S01]  /*7810*/  FFMA R8, R157, R165, R8 ;  /* 0x000000a59d087223 */ /* 0x000fe20000000008 */
[C---:B------:R-:W-:Y:S01]  /*7820*/  SHF.L.U32 R160, R192.reuse, 0x10, RZ ;  /* 0x00000010c0a07819 */ /* 0x040fe200000006ff */
[C---:B------:R-:W-:Y:S01]  /*7830*/  FMUL R5, R155.reuse, R92 ;  /* 0x0000005c9b057220 */ /* 0x040fe20000400000 */
[----:B------:R-:W-:Y:S01]  /*7840*/  LOP3.LUT R161, R192, 0xffff0000, RZ, 0xc0, !PT ;  /* 0xffff0000c0a17812 */ /* 0x000fe200078ec0ff */
[C---:B------:R-:W-:Y:S01]  /*7850*/  FMUL R92, R155.reuse, R100 ;  /* 0x000000649b5c7220 */ /* 0x040fe20000400000 */
[----:B------:R-:W-:Y:S01]  /*7860*/  F2FP.BF16.F32.PACK_AB R203, R8, R7 ;  /* 0x0000000708cb723e */ /* 0x000fe200000010ff */
[----:B------:R-:W-:Y:S01]  /*7870*/  FMUL R100, R155, R108 ;  /* 0x0000006c9b647220 */ /* 0x000fe20000400000 */
[----:B------:R-:W-:Y:S01]  /*7880*/  SHF.L.U32 R162, R193, 0x10, RZ ;  /* 0x00000010c1a27819 */ /* 0x000fe200000006ff */
[C---:B------:R-:W-:Y:S01]  /*7890*/  FMUL R108, R155.reuse, R116 ;  /* 0x000000749b6c7220 */ /* 0x040fe20000400000 */
[----:B------:R-:W-:Y:S01]  /*78a0*/  SHF.L.U32 R116, R156, 0x4, RZ ;  /* 0x000000049c747819 */ /* 0x000fe200000006ff */
[----:B------:R-:W-:Y:S01]  /*78b0*/  FMUL R0, R155, R88 ;  /* 0x000000589b007220 */ /* 0x000fe20000400000 */
[----:B------:R-:W-:Y:S01]  /*78c0*/  LOP3.LUT R188, R193, 0xffff0000, RZ, 0xc0, !PT ;  /* 0xffff0000c1bc7812 */ /* 0x000fe200078ec0ff */
[C---:B------:R-:W-:Y:S01]  /*78d0*/  FMUL R2, R155.reuse, R89 ;  /* 0x000000599b027220 */ /* 0x040fe20000400000 */
[----:B------:R-:W-:Y:S01]  /*78e0*/  LOP3.LUT R116, R116, 0x40, RZ, 0xc0, !PT ;  /* 0x0000004074747812 */ /* 0x000fe200078ec0ff */
        /* <DEDUP_REMOVED lines=34> */
[----:B------:R-:W-:Y:S01]  /*7b10*/  FMUL R110, R155, R118 ;  /* 0x000000769b6e7220 */ /* 0x000fe20000400000 */
[----:B------:R-:W-:Y:S01]  /*7b20*/  LOP3.LUT R214, R218, 0xffff0000, RZ, 0xc0, !PT ;  /* 0xffff0000dad67812 */ /* 0x000fe200078ec0ff */
[----:B------:R-:W2:Y:S01]  /*7b30*/  LDL.LU R118, [R1] ;  /* 0x0000000001767983 */ /* 0x000ea20000300800 */
[----:B------:R-:W-:Y:S01]  /*7b40*/  SHF.L.U32 R215, R219, 0x10, RZ ;  /* 0x00000010dbd77819 */ /* 0x000fe200000006ff */
[C---:B------:R-:W-:Y:S01]  /*7b50*/  FMUL R8, R155.reuse, R95 ;  /* 0x0000005f9b087220 */ /* 0x040fe20000400000 */
[----:B------:R-:W-:Y:S01]  /*7b60*/  SHF.L.U32 R218, R222, 0x10, RZ ;  /* 0x00000010deda7819 */ /* 0x000fe200000006ff */
[C---:B------:R-:W-:Y:S01]  /*7b70*/  FMUL R95, R155.reuse, R103 ;  /* 0x000000679b5f7220 */ /* 0x040fe20000400000 */
[----:B------:R-:W-:Y:S01]  /*7b80*/  SHF.L.U32 R156, R228, 0x10, RZ ;  /* 0x00000010e49c7819 */ /* 0x000fe200000006ff */
[C---:B------:R-:W-:Y:S01]  /*7b90*/  FMUL R103, R155.reuse, R111 ;  /* 0x0000006f9b677220 */ /* 0x040fe20000400000 */
[----:B------:R-:W-:Y:S01]  /*7ba0*/  LOP3.LUT R226, R230, 0xffff0000, RZ, 0xc0, !PT ;  /* 0xffff0000e6e27812 */ /* 0x000fe200078ec0ff */
[----:B------:R-:W-:Y:S01]  /*7bb0*/  FMUL R111, R155, R119 ;  /* 0x000000779b6f7220 */ /* 0x000fe20000400000 */
[----:B------:R-:W-:Y:S01]  /*7bc0*/  SHF.L.U32 R227, R231, 0x10, RZ ;  /* 0x00000010e7e37819 */ /* 0x000fe200000006ff */
[C---:B------:R-:W-:Y:S01]  /*7bd0*/  FMUL R6, R155.reuse, R93 ;  /* 0x0000005d9b067220 */ /* 0x040fe20000400000 */
[C---:B------:R-:W-:Y:S01]  /*7be0*/  FMUL R93, R155.reuse, R101 ;  /* 0x000000659b5d7220 */ /* 0x040fe20000400000 */
[C---:B------:R-:W-:Y:S01]  /*7bf0*/  FMUL R101, R155.reuse, R109 ;  /* 0x0000006d9b657220 */ /* 0x040fe20000400000 */
[----:B------:R-:W-:Y:S01]  /*7c00*/  FMUL R109, R155, R117 ;  /* 0x000000759b6d7220 */ /* 0x000fe20000400000 */
[----:B------:R-:W-:Y:S01]  /*7c10*/  UIADD3 UR10, UPT, UPT, UR44, 0x1, URZ ;  /* 0x000000012c0a7890 */ /* 0x000fe2000fffe0ff */
[----:B------:R-:W-:Y:S01]  /*7c20*/  BSSY.RECONVERGENT B0, `(.L_x_114) ;  /* 0x000021c000007945 */ /* 0x000fe20003800200 */
[----:B-----5:R-:W-:Y:S04]  /*7c30*/  ULEA UR4, UR6, UR4, 0x18 ;  /* 0x0000000406047291 */ /* 0x020fe8000f8ec0ff */
[----:B------:R-:W-:Y:S02]  /*7c40*/  ULEA UR7, UR45, UR4, 0x3 ;  /* 0x000000042d077291 */ /* 0x000fe4000f8e18ff */
[----:B------:R-:W-:Y:S02]  /*7c50*/  LEA R9, R9, UR4, 0x1 ;  /* 0x0000000409097c11 */ /* 0x000fe4000f8e08ff */
[----:B------:R-:W-:Y:S03]  /*7c60*/  UIADD3 UR7, UPT, UPT, UR7, 0xb8, URZ ;  /* 0x000000b807077890 */ /* 0x000fe6000fffe0ff */
[----:B------:R-:W-:Y:S01]  /*7c70*/  IMAD R9, R10, 0xa000, R9 ;  /* 0x0000a0000a097824 */ /* 0x000fe200078e0209 */
[----:B------:R-:W-:Y:S01]  /*7c80*/  ULOP3.LUT UR7, UR7, 0xfefffff8, URZ, 0xc0, !UPT ;  /* 0xfefffff807077892 */ /* 0x000fe2000f8ec0ff */
[----:B------:R-:W-:Y:S02]  /*7c90*/  FMUL R10, R155, R136 ;  /* 0x000000889b0a7220 */ /* 0x000fe40000400000 */
[----:B------:R-:W1:Y:S01]  /*7ca0*/  LDTM.x32 R120, tmem[UR5+0x80] ;  /* 0x00008005007879ee */ /* 0x000e6200082c0000 */
[----:B------:R-:W-:Y:S01]  /*7cb0*/  IADD3 R225, PT, PT, -R116, 0x200, R9 ;  /* 0x0000020074e17810 */ /* 0x000fe20007ffe109 */
[C---:B------:R-:W-:Y:S01]  /*7cc0*/  FFMA R10, R157.reuse, R166, R10 ;  /* 0x000000a69d0a7223 */ /* 0x040fe2000000000a */
[C---:B------:R-:W-:Y:S01]  /*7cd0*/  SHF.L.U32 R166, R208.reuse, 0x10, RZ ;  /* 0x00000010d0a67819 */ /* 0x040fe200000006ff */
[----:B------:R-:W-:Y:S01]  /*7ce0*/  NOP ;  /* 0x0000000000007918 */ /* 0x000fe20000000000 */
[----:B------:R-:W-:Y:S01]  /*7cf0*/  FFMA R11, R157, R167, R11 ;  /* 0x000000a79d0b7223 */ /* 0x000fe2000000000b */
[----:B------:R-:W-:Y:S01]  /*7d00*/  LOP3.LUT R167, R208, 0xffff0000, RZ, 0xc0, !PT ;  /* 0xffff0000d0a77812 */ /* 0x000fe200078ec0ff */
[----:B-1----:R-:W-:Y:S01]  /*7d10*/  SYNCS.ARRIVE.TRANS64.RED.A1T0 RZ, [UR7], RZ ;  /* 0x000000ffffff79a7 */ /* 0x002fe20008100407 */
[----:B------:R-:W-:Y:S01]  /*7d20*/  SHF.L.U32 R208, R210, 0x10, RZ ;  /* 0x00000010d2d07819 */ /* 0x000fe200000006ff */
[----:B------:R1:W-:Y:S01]  /*7d30*/  STS.128 [R9+0x200], R176 ;  /* 0x000200b009007388 */ /* 0x0003e20000000c00 */
[----:B------:R-:W-:Y:S01]  /*7d40*/  F2FP.BF16.F32.PACK_AB R112, R11, R10 ;  /* 0x0000000a0b70723e */ /* 0x000fe200000010ff */
[C---:B------:R-:W-:Y:S01]  /*7d50*/  FFMA R12, R157.reuse, R168, R12 ;  /* 0x000000a89d0c7223 */ /* 0x040fe2000000000c */
[C---:B------:R-:W-:Y:S01]  /*7d60*/  SHF.L.U32 R168, R216.reuse, 0x10, RZ ;  /* 0x00000010d8a87819 */ /* 0x040fe200000006ff */
[C---:B------:R-:W-:Y:S01]  /*7d70*/  FFMA R13, R157.reuse, R169, R13 ;  /* 0x000000a99d0d7223 */ /* 0x040fe2000000000d */
[----:B------:R-:W-:Y:S01]  /*7d80*/  LOP3.LUT R169, R216, 0xffff0000, RZ, 0xc0, !PT ;  /* 0xffff0000d8a97812 */ /* 0x000fe200078ec0ff */
[----:B------:R-:W-:Y:S01]  /*7d90*/  FFMA R14, R157, R170, R14 ;  /* 0x000000aa9d0e7223 */ /* 0x000fe2000000000e */
[----:B------:R-:W-:Y:S01]  /*7da0*/  SHF.L.U32 R170, R217, 0x10, RZ ;  /* 0x00000010d9aa7819 */ /* 0x000fe200000006ff */
[----:B------:R-:W-:Y:S01]  /*7db0*/  FFMA R15, R157, R171, R15 ;  /* 0x000000ab9d0f7223 */ /* 0x000fe2000000000f */
[----:B------:R-:W-:Y:S01]  /*7dc0*/  F2FP.BF16.F32.PACK_AB R113, R13, R12 ;  /* 0x0000000c0d71723e */ /* 0x000fe200000010ff */
[----:B------:R-:W-:Y:S01]  /*7dd0*/  FFMA R17, R157, R172, R17 ;  /* 0x000000ac9d117223 */ /* 0x000fe20000000011 */
[----:B------:R-:W-:Y:S01]  /*7de0*/  LOP3.LUT R216, R219, 0xffff0000, RZ, 0xc0, !PT ;  /* 0xffff0000dbd87812 */ /* 0x000fe200078ec0ff */
[----:B------:R-:W-:Y:S01]  /*7df0*/  FFMA R18, R157, R173, R18 ;  /* 0x000000ad9d127223 */ /* 0x000fe20000000012 */
[----:B------:R-:W-:Y:S01]  /*7e00*/  F2FP.BF16.F32.PACK_AB R114, R15, R14 ;  /* 0x0000000e0f72723e */ /* 0x000fe200000010ff */
[C---:B------:R-:W-:Y:S01]  /*7e10*/  FFMA R19, R157.reuse, R174, R19 ;  /* 0x000000ae9d137223 */ /* 0x040fe20000000013 */
[----:B------:R-:W-:Y:S01]  /*7e20*/  SHF.L.U32 R171, R220, 0x10, RZ ;  /* 0x00000010dcab7819 */ /* 0x000fe200000006ff */
[----:B------:R-:W-:Y:S01]  /*7e30*/  FFMA R20, R157, R175, R20 ;  /* 0x000000af9d147223 */ /* 0x000fe20000000014 */
[----:B------:R-:W-:Y:S01]  /*7e40*/  F2FP.BF16.F32.PACK_AB R115, R18, R17 ;  /* 0x000000111273723e */ /* 0x000fe200000010ff */
[C---:B------:R-:W-:Y:S01]  /*7e50*/  FMUL R10, R155.reuse, R56 ;  /* 0x000000389b0a7220 */ /* 0x040fe20000400000 */
[----:B------:R-:W-:Y:S01]  /*7e60*/  LOP3.LUT R172, R220, 0xffff0000, RZ, 0xc0, !PT ;  /* 0xffff0000dcac7812 */ /* 0x000fe200078ec0ff */
[----:B------:R-:W-:Y:S01]  /*7e70*/  FMUL R11, R155, R57 ;  /* 0x000000399b0b7220 */ /* 0x000fe20000400000 */
[----:B------:R-:W-:Y:S01]  /*7e80*/  SHF.L.U32 R173, R221, 0x10, RZ ;  /* 0x00000010ddad7819 */ /* 0x000fe200000006ff */
[----:B------:R-:W-:Y:S01]  /*7e90*/  FMUL R13, R155, R59 ;  /* 0x0000003b9b0d7220 */ /* 0x000fe20000400000 */
[----:B------:R-:W-:Y:S01]  /*7ea0*/  LOP3.LUT R217, R221, 0xffff0000, RZ, 0xc0, !PT ;  /* 0xffff0000ddd97812 */ /* 0x000fe200078ec0ff */
[C---:B------:R-:W-:Y:S01]  /*7eb0*/  FMUL R56, R155.reuse, R64 ;  /* 0x000000409b387220 */ /* 0x040fe20000400000 */
[----:B------:R-:W-:Y:S01]  /*7ec0*/  LOP3.LUT R219, R222, 0xffff0000, RZ, 0xc0, !PT ;  /* 0xffff0000dedb7812 */ /* 0x000fe200078ec0ff */
[----:B------:R-:W-:Y:S01]  /*7ed0*/  FMUL R57, R155, R65 ;  /* 0x000000419b397220 */ /* 0x000fe20000400000 */
[----:B------:R-:W-:Y:S01]  /*7ee0*/  SHF.L.U32 R220, R223, 0x10, RZ ;  /* 0x00000010dfdc7819 */ /* 0x000fe200000006ff */
[----:B------:R-:W-:Y:S01]  /*7ef0*/  FMUL R59, R155, R67 ;  /* 0x000000439b3b7220 */ /* 0x000fe20000400000 */
[----:B------:R-:W-:Y:S01]  /*7f00*/  LOP3.LUT R221, R223, 0xffff0000, RZ, 0xc0, !PT ;  /* 0xffff0000dfdd7812 */ /* 0x000fe200078ec0ff */
[----:B------:R-:W-:Y:S01]  /*7f10*/  FMUL R64, R155, R72 ;  /* 0x000000489b407220 */ /* 0x000fe20000400000 */
[----:B-1----:R-:W-:Y:S01]  /*7f20*/  SHF.L.U32 R176, R181, 0x10, RZ ;  /* 0x00000010b5b07819 */ /* 0x002fe200000006ff */
[----:B------:R-:W-:Y:S01]  /*7f30*/  FMUL R72, R155, R80 ;  /* 0x000000509b487220 */ /* 0x000fe20000400000 */
[----:B------:R-:W-:Y:S01]  /*7f40*/  LOP3.LUT R177, R181, 0xffff0000, RZ, 0xc0, !PT ;  /* 0xffff0000b5b17812 */ /* 0x000fe200078ec0ff */
[----:B------:R-:W-:Y:S01]  /*7f50*/  FMUL R65, R155, R73 ;  /* 0x000000499b417220 */ /* 0x000fe20000400000 */
[C---:B------:R-:W-:Y:S01]  /*7f60*/  SHF.L.U32 R178, R182.reuse, 0x10, RZ ;  /* 0x00000010b6b27819 */ /* 0x040fe200000006ff */
[C---:B------:R-:W-:Y:S01]  /*7f70*/  FFMA R21, R157.reuse, R176, R21 ;  /* 0x000000b09d157223 */ /* 0x040fe20000000015 */
[----:B------:R-:W-:Y:S01]  /*7f80*/  LOP3.LUT R179, R182, 0xffff0000, RZ, 0xc0, !PT ;  /* 0xffff0000b6b37812 */ /* 0x000fe200078ec0ff */
[----:B------:R-:W-:Y:S01]  /*7f90*/  FFMA R22, R157, R177, R22 ;  /* 0x000000b19d167223 */ /* 0x000fe20000000016 */
[----:B------:R-:W-:Y:S01]  /*7fa0*/  LOP3.LUT R181, R183, 0xffff0000, RZ, 0xc0, !PT ;  /* 0xffff0000b7b57812 */ /* 0x000fe200078ec0ff */
[C---:B------:R-:W-:Y:S01]  /*7fb0*/  FFMA R23, R157.reuse, R178, R23 ;  /* 0x000000b29d177223 */ /* 0x040fe20000000017 */
[----:B------:R-:W-:Y:S01]  /*7fc0*/  F2FP.BF16.F32.PACK_AB R80, R20, R19 ;  /* 0x000000131450723e */ /* 0x000fe200000010ff */
[----:B------:R-:W-:Y:S01]  /*7fd0*/  FFMA R152, R157, R179, R152 ;  /* 0x000000b39d987223 */ /* 0x000fe20000000098 */
[----:B------:R-:W-:Y:S01]  /*7fe0*/  SHF.L.U32 R182, R185, 0x10, RZ ;  /* 0x00000010b9b67819 */ /* 0x000fe200000006ff */
[----:B------:R-:W-:Y:S01]  /*7ff0*/  FFMA R153, R157, R180, R153 ;  /* 0x000000b49d997223 */ /* 0x000fe20000000099 */
[----:B------:R-:W-:Y:S01]  /*8000*/  LOP3.LUT R183, R185, 0xffff0000, RZ, 0xc0, !PT ;  /* 0xffff0000b9b77812 */ /* 0x000fe200078ec0ff */
[----:B------:R-:W-:Y:S01]  /*8010*/  FFMA R154, R157, R181, R154 ;  /* 0x000000b59d9a7223 */ /* 0x000fe2000000009a */
        /* <DEDUP_REMOVED lines=9> */
[C---:B------:R-:W-:Y:S01]  /*80b0*/  FMUL R73, R155.reuse, R81 ;  /* 0x000000519b497220 */ /* 0x040fe20000400000 */
[----:B------:R-:W-:Y:S01]  /*80c0*/  F2FP.BF16.F32.PACK_AB R81, R22, R21 ;  /* 0x000000151651723e */ /* 0x000fe200000010ff */
[C---:B------:R-:W-:Y:S01]  /*80d0*/  FMUL R75, R155.reuse, R83 ;  /* 0x000000539b4b7220 */ /* 0x040fe20000400000 */
[----:B------:R-:W-:Y:S01]  /*80e0*/  F2FP.BF16.F32.PACK_AB R83, R154, R153 ;  /* 0x000000999a53723e */ /* 0x000fe200000010ff */
[----:B------:R-:W-:Y:S01]  /*80f0*/  FMUL R74, R155, R82 ;  /* 0x000000529b4a7220 */ /* 0x000fe20000400000 */
[C---:B------:R-:W-:Y:S01]  /*8100*/  SHF.L.U32 R153, R248.reuse, 0x10, RZ ;  /* 0x00000010f8997819 */ /* 0x040fe200000006ff */
[C---:B------:R-:W-:Y:S01]  /*8110*/  FFMA R0, R157.reuse, R158, R0 ;  /* 0x0000009e9d007223 */ /* 0x040fe20000000000 */
[----:B------:R-:W-:Y:S01]  /*8120*/  LOP3.LUT R154, R248, 0xffff0000, RZ, 0xc0, !PT ;  /* 0xffff0000f89a7812 */ /* 0x000fe200078ec0ff */
[----:B------:R-:W-:Y:S01]  /*8130*/  FFMA R2, R157, R159, R2 ;  /* 0x0000009f9d027223 */ /* 0x000fe20000000002 */
[----:B------:R-:W-:Y:S01]  /*8140*/  SHF.L.U32 R248, R251, 0x10, RZ ;  /* 0x00000010fbf87819 */ /* 0x000fe200000006ff */
[----:B------:R-:W-:Y:S01]  /*8150*/  FFMA R3, R157, R182, R3 ;  /* 0x000000b69d037223 */ /* 0x000fe20000000003 */
[----:B------:R-:W-:Y:S01]  /*8160*/  F2FP.BF16.F32.PACK_AB R82, R152, R23 ;  /* 0x000000179852723e */ /* 0x000fe200000010ff */
        /* <DEDUP_REMOVED lines=8> */
[C---:B------:R-:W-:Y:S01]  /*81f0*/  FMUL R18, R155.reuse, R63 ;  /* 0x0000003f9b127220 */ /* 0x040fe20000400000 */
        /* <DEDUP_REMOVED lines=18> */
[----:B------:R-:W-:Y:S01]  /*8320*/  SHF.L.U32 R240, R242, 0x10, RZ ;  /* 0x00000010f2f07819 */ /* 0x000fe200000006ff */
[C---:B------:R-:W-:Y:S01]  /*8330*/  FMUL R68, R155.reuse, R76 ;  /* 0x0000004c9b447220 */ /* 0x040fe20000400000 */
[C---:B------:R-:W-:Y:S01]  /*8340*/  FMUL R76, R155.reuse, R84 ;  /* 0x000000549b4c7220 */ /* 0x040fe20000400000 */
[C---:B------:R-:W-:Y:S01]  /*8350*/  FMUL R20, R155.reuse, R25 ;  /* 0x000000199b147220 */ /* 0x040fe20000400000 */
[C---:B------:R-:W-:Y:S01]  /*8360*/  FMUL R25, R155.reuse, R30 ;  /* 0x0000001e9b197220 */ /* 0x040fe20000400000 */
[C---:B------:R-:W-:Y:S01]  /*8370*/  FMUL R30, R155.reuse, R35 ;  /* 0x000000239b1e7220 */ /* 0x040fe20000400000 */
[C---:B------:R-:W-:Y:S01]  /*8380*/  FMUL R35, R155.reuse, R40 ;  /* 0x000000289b237220 */ /* 0x040fe20000400000 */
[C---:B------:R-:W-:Y:S01]  /*8390*/  FMUL R40, R155.reuse, R45 ;  /* 0x0000002d9b287220 */ /* 0x040fe20000400000 */
[C---:B------:R-:W-:Y:S01]  /*83a0*/  FMUL R45, R155.reuse, R50 ;  /* 0x000000329b2d7220 */ /* 0x040fe20000400000 */
[----:B------:R-:W-:Y:S01]  /*83b0*/  FMUL R50, R155, R55 ;  /* 0x000000379b327220 */ /* 0x000fe20000400000 */
[----:B------:R-:W-:Y:S01]  /*83c0*/  F2FP.BF16.F32.PACK_AB R55, R2, R0 ;  /* 0x000000000237723e */ /* 0x000fe200000010ff */
[----:B------:R-:W-:Y:S01]  /*83d0*/  FFMA R4, R157, R183, R4 ;  /* 0x000000b79d047223 */ /* 0x000fe20000000004 */
[C---:B------:R-:W-:Y:S01]  /*83e0*/  FMUL R19, R155.reuse, R24 ;  /* 0x000000189b137220 */ /* 0x040fe20000400000 */
[C---:B------:R-:W-:Y:S01]  /*83f0*/  FMUL R23, R155.reuse, R28 ;  /* 0x0000001c9b177220 */ /* 0x040fe20000400000 */
[C---:B------:R-:W-:Y:S01]  /*8400*/  FMUL R24, R155.reuse, R29 ;  /* 0x0000001d9b187220 */ /* 0x040fe20000400000 */
[C---:B------:R-:W-:Y:S01]  /*8410*/  FMUL R28, R155.reuse, R33 ;  /* 0x000000219b1c7220 */ /* 0x040fe20000400000 */
[C---:B------:R-:W-:Y:S01]  /*8420*/  FMUL R29, R155.reuse, R34 ;  /* 0x000000229b1d7220 */ /* 0x040fe20000400000 */
[----:B----4-:R1:W-:Y:S01]  /*8430*/  STS.128 [R224+0x10], R200 ;  /* 0x000010c8e0007388 */ /* 0x0103e20000000c00 */
[C---:B------:R-:W-:Y:S01]  /*8440*/  FMUL R33, R155.reuse, R38 ;  /* 0x000000269b217220 */ /* 0x040fe20000400000 */
[C---:B------:R-:W-:Y:S01]  /*8450*/  FMUL R34, R155.reuse, R39 ;  /* 0x000000279b227220 */ /* 0x040fe20000400000 */
[C---:B------:R-:W-:Y:S01]  /*8460*/  FMUL R21, R155.reuse, R26 ;  /* 0x0000001a9b157220 */ /* 0x040fe20000400000 */
[C---:B------:R-:W-:Y:S01]  /*8470*/  FMUL R38, R155.reuse, R43 ;  /* 0x0000002b9b267220 */ /* 0x040fe20000400000 */
[C---:B------:R-:W-:Y:S01]  /*8480*/  FMUL R39, R155.reuse, R44 ;  /* 0x0000002c9b277220 */ /* 0x040fe20000400000 */
[C---:B------:R-:W-:Y:S01]  /*8490*/  FMUL R26, R155.reuse, R31 ;  /* 0x0000001f9b1a7220 */ /* 0x040fe20000400000 */
[C---:B------:R-:W-:Y:S01]  /*84a0*/  FMUL R43, R155.reuse, R48 ;  /* 0x000000309b2b7220 */ /* 0x040fe20000400000 */
[----:B------:R3:W-:Y:S01]  /*84b0*/  STS.128 [R225+0x20], R112 ;  /* 0x00002070e1007388 */ /* 0x0007e20000000c00 */
        /* <DEDUP_REMOVED lines=13> */
[C---:B------:R-:W-:Y:S01]  /*8590*/  FFMA R5, R157.reuse, R184, R5 ;  /* 0x000000b89d057223 */ /* 0x040fe20000000005 */
[C---:B------:R-:W-:Y:S01]  /*85a0*/  FFMA R6, R157.reuse, R185, R6 ;  /* 0x000000b99d067223 */ /* 0x040fe20000000006 */
[C---:B------:R-:W-:Y:S01]  /*85b0*/  FFMA R7, R157.reuse, R186, R7 ;  /* 0x000000ba9d077223 */ /* 0x040fe20000000007 */
[C---:B------:R-:W-:Y:S01]  /*85c0*/  FFMA R8, R157.reuse, R187, R8 ;  /* 0x000000bb9d087223 */ /* 0x040fe20000000008 */
[C---:B------:R-:W-:Y:S01]  /*85d0*/  FFMA R88, R157.reuse, R160, R88 ;  /* 0x000000a09d587223 */ /* 0x040fe20000000058 */
[C---:B------:R-:W-:Y:S01]  /*85e0*/  FFMA R89, R157.reuse, R161, R89 ;  /* 0x000000a19d597223 */ /* 0x040fe20000000059 */
[C---:B------:R-:W-:Y:S01]  /*85f0*/  FFMA R90, R157.reuse, R162, R90 ;  /* 0x000000a29d5a7223 */ /* 0x040fe2000000005a */
[C---:B------:R-:W-:Y:S01]  /*8600*/  FFMA R91, R157.reuse, R188, R91 ;  /* 0x000000bc9d5b7223 */ /* 0x040fe2000000005b */
[----:B------:R-:W-:Y:S01]  /*8610*/  FFMA R92, R157, R189, R92 ;  /* 0x000000bd9d5c7223 */ /* 0x000fe2000000005c */
[----:B-1----:R-:W-:Y:S01]  /*8620*/  SHF.L.U32 R200, R205, 0x10, RZ ;  /* 0x00000010cdc87819 */ /* 0x002fe200000006ff */
[----:B------:R-:W-:Y:S01]  /*8630*/  FFMA R93, R157, R190, R93 ;  /* 0x000000be9d5d7223 */ /* 0x000fe2000000005d */
[----:B------:R-:W-:Y:S01]  /*8640*/  F2FP.BF16.F32.PACK_AB R88, R89, R88 ;  /* 0x000000585958723e */ /* 0x000fe200000010ff */
[----:B------:R-:W-:Y:S01]  /*8650*/  FFMA R94, R157, R191, R94 ;  /* 0x000000bf9d5e7223 */ /* 0x000fe2000000005e */
[----:B------:R-:W-:Y:S01]  /*8660*/  F2FP.BF16.F32.PACK_AB R89, R91, R90 ;  /* 0x0000005a5b59723e */ /* 0x000fe200000010ff */
[----:B------:R-:W-:Y:S01]  /*8670*/  FFMA R95, R157, R192, R95 ;  /* 0x000000c09d5f7223 */ /* 0x000fe2000000005f */
[----:B------:R-:W-:Y:S01]  /*8680*/  F2FP.BF16.F32.PACK_AB R90, R93, R92 ;  /* 0x0000005c5d5a723e */ /* 0x000fe200000010ff */
[----:B------:R-:W-:Y:S01]  /*8690*/  FFMA R96, R157, R163, R96 ;  /* 0x000000a39d607223 */ /* 0x000fe20000000060 */
[----:B---3--:R-:W-:Y:S01]  /*86a0*/  MOV R115, R224 ;  /* 0x000000e000737202 */ /* 0x008fe20000000f00 */
[----:B------:R-:W3:Y:S01]  /*86b0*/  LDL.LU R114, [R1+0x4] ;  /* 0x0000040001727983 */ /* 0x000ee20000300800 */
[----:B------:R-:W-:Y:S01]  /*86c0*/  F2FP.BF16.F32.PACK_AB R91, R95, R94 ;  /* 0x0000005e5f5b723e */ /* 0x000fe200000010ff */
[----:B------:R-:W-:Y:S01]  /*86d0*/  FFMA R97, R157, R164, R97 ;  /* 0x000000a49d617223 */ /* 0x000fe20000000061 */
[----:B------:R-:W-:Y:S01]  /*86e0*/  IADD3 R113, PT, PT, R115, -R116, RZ ;  /* 0x8000007473717210 */ /* 0x000fe20007ffe0ff */
[----:B------:R-:W4:Y:S01]  /*86f0*/  LDL.LU R112, [R1+0x8] ;  /* 0x0000080001707983 */ /* 0x000f220000300800 */
[----:B------:R-:W-:Y:S01]  /*8700*/  MOV R2, R115 ;  /* 0x0000007300027202 */ /* 0x000fe20000000f00 */
[----:B------:R-:W-:Y:S01]  /*8710*/  FFMA R98, R157, R165, R98 ;  /* 0x000000a59d627223 */ /* 0x000fe20000000062 */
[----:B------:R-:W-:Y:S01]  /*8720*/  LOP3.LUT R201, R205, 0xffff0000, RZ, 0xc0, !PT ;  /* 0xffff0000cdc97812 */ /* 0x000fe200078ec0ff */
[----:B------:R1:W-:Y:S01]  /*8730*/  STS.128 [R113+0x30], R80 ;  /* 0x0000305071007388 */ /* 0x0003e20000000c00 */
[C---:B------:R-:W-:Y:S01]  /*8740*/  SHF.L.U32 R202, R206.reuse, 0x10, RZ ;  /* 0x00000010ceca7819 */ /* 0x040fe200000006ff */
[C---:B------:R-:W-:Y:S01]  /*8750*/  FFMA R99, R157.reuse, R193, R99 ;  /* 0x000000c19d637223 */ /* 0x040fe20000000063 */
[----:B------:R-:W-:Y:S01]  /*8760*/  LOP3.LUT R203, R206, 0xffff0000, RZ, 0xc0, !PT ;  /* 0xffff0000cecb7812 */ /* 0x000fe200078ec0ff */
[----:B------:R-:W-:Y:S01]  /*8770*/  FFMA R100, R157, R194, R100 ;  /* 0x000000c29d647223 */ /* 0x000fe20000000064 */
[----:B------:R-:W-:Y:S01]  /*8780*/  LOP3.LUT R205, R207, 0xffff0000, RZ, 0xc0, !PT ;  /* 0xffff0000cfcd7812 */ /* 0x000fe200078ec0ff */
[----:B------:R-:W-:Y:S01]  /*8790*/  FFMA R101, R157, R195, R101 ;  /* 0x000000c39d657223 */ /* 0x000fe20000000065 */
[----:B------:R-:W-:Y:S01]  /*87a0*/  F2FP.BF16.F32.PACK_AB R96, R97, R96 ;  /* 0x000000606160723e */ /* 0x000fe200000010ff */
[----:B------:R-:W5:Y:S01]  /*87b0*/  LDL.LU R85, [R1+0xc] ;  /* 0x00000c0001557983 */ /* 0x000f620000300800 */
[----:B------:R-:W-:Y:S01]  /*87c0*/  F2FP.BF16.F32.PACK_AB R97, R99, R98 ;  /* 0x000000626361723e */ /* 0x000fe200000010ff */
[----:B------:R-:W-:Y:S01]  /*87d0*/  FFMA R102, R157, R196, R102 ;  /* 0x000000c49d667223 */ /* 0x000fe20000000066 */
[----:B------:R-:W-:Y:S01]  /*87e0*/  F2FP.BF16.F32.PACK_AB R98, R101, R100 ;  /* 0x000000646562723e */ /* 0x000fe200000010ff */
[----:B------:R-:W5:Y:S01]  /*87f0*/  LDL.LU R119, [R1+0x10] ;  /* 0x0000100001777983 */ /* 0x000f620000300800 */
[----:B------:R-:W-:Y:S01]  /*8800*/  SHF.L.U32 R206, R209, 0x10, RZ ;  /* 0x00000010d1ce7819 */ /* 0x000fe200000006ff */
[----:B------:R-:W-:Y:S01]  /*8810*/  FFMA R103, R157, R197, R103 ;  /* 0x000000c59d677223 */ /* 0x000fe20000000067 */
[----:B------:R-:W-:Y:S01]  /*8820*/  LOP3.LUT R207, R209, 0xffff0000, RZ, 0xc0, !PT ;  /* 0xffff0000d1cf7812 */ /* 0x000fe200078ec0ff */
[----:B------:R-:W5:Y:S01]  /*8830*/  LDL.LU R117, [R1+0x14] ;  /* 0x0000140001757983 */ /* 0x000f620000300800 */
[----:B------:R-:W-:Y:S01]  /*8840*/  LOP3.LUT R209, R210, 0xffff0000, RZ, 0xc0, !PT ;  /* 0xffff0000d2d17812 */ /* 0x000fe200078ec0ff */
        /* <DEDUP_REMOVED lines=14> */
[----:B-1----:R-:W5:Y:S01]  /*8930*/  LDL.LU R81, [R1+0x24] ;  /* 0x0000240001517983 */ /* 0x002f620000300800 */
[----:B------:R-:W-:Y:S01]  /*8940*/  SHF.L.U32 R230, R234, 0x10, RZ ;  /* 0x00000010eae67819 */ /* 0x000fe200000006ff */
[----:B------:R-:W-:Y:S01]  /*8950*/  FFMA R108, R157, R202, R108 ;  /* 0x000000ca9d6c7223 */ /* 0x000fe2000000006c */
[----:B------:R-:W-:Y:S01]  /*8960*/  F2FP.BF16.F32.PACK_AB R105, R107, R106 ;  /* 0x0000006a6b69723e */ /* 0x000fe200000010ff */
[----:B------:R-:W5:Y:S01]  /*8970*/  LDL.LU R80, [R1+0x28] ;  /* 0x0000280001507983 */ /* 0x000f620000300800 */
[----:B------:R-:W-:Y:S01]  /*8980*/  LOP3.LUT R233, R235, 0xffff0000, RZ, 0xc0, !PT ;  /* 0xffff0000ebe97812 */ /* 0x000fe200078ec0ff */
[----:B------:R-:W-:Y:S01]  /*8990*/  FFMA R109, R157, R203, R109 ;  /* 0x000000cb9d6d7223 */ /* 0x000fe2000000006d */
[----:B------:R-:W-:Y:S01]  /*89a0*/  LOP3.LUT R234, R237, 0xffff0000, RZ, 0xc0, !PT ;  /* 0xffff0000edea7812 */ /* 0x000fe200078ec0ff */
[C---:B------:R-:W-:Y:S01]  /*89b0*/  FFMA R110, R157.reuse, R204, R110 ;  /* 0x000000cc9d6e7223 */ /* 0x040fe2000000006e */
[----:B------:R-:W-:Y:S01]  /*89c0*/  SHF.L.U32 R235, R238, 0x10, RZ ;  /* 0x00000010eeeb7819 */ /* 0x000fe200000006ff */
[----:B------:R-:W-:Y:S01]  /*89d0*/  FFMA R111, R157, R205, R111 ;  /* 0x000000cd9d6f7223 */ /* 0x000fe2000000006f */
[----:B------:R-:W-:Y:S01]  /*89e0*/  F2FP.BF16.F32.PACK_AB R106, R109, R108 ;  /* 0x0000006c6d6a723e */ /* 0x000fe200000010ff */
[----:B------:R-:W-:Y:S01]  /*89f0*/  FFMA R10, R157, R166, R10 ;  /* 0x000000a69d0a7223 */ /* 0x000fe2000000000a */
[----:B------:R-:W-:Y:S01]  /*8a00*/  SHF.L.U32 R237, R239, 0x10, RZ ;  /* 0x00000010efed7819 */ /* 0x000fe200000006ff */
[----:B------:R-:W-:Y:S01]  /*8a10*/  FFMA R11, R157, R167, R11 ;  /* 0x000000a79d0b7223 */ /* 0x000fe2000000000b */
[----:B------:R-:W-:Y:S01]  /*8a20*/  F2FP.BF16.F32.PACK_AB R107, R111, R110 ;  /* 0x0000006e6f6b723e */ /* 0x000fe200000010ff */
[----:B------:R-:W-:Y:S01]  /*8a30*/  FFMA R12, R157, R206, R12 ;  /* 0x000000ce9d0c7223 */ /* 0x000fe2000000000c */
[----:B------:R-:W-:Y:S01]  /*8a40*/  LOP3.LUT R238, R239, 0xffff0000, RZ, 0xc0, !PT ;  /* 0xffff0000efee7812 */ /* 0x000fe200078ec0ff */
[----:B------:R-:W-:Y:S01]  /*8a50*/  FFMA R13, R157, R207, R13 ;  /* 0x000000cf9d0d7223 */ /* 0x000fe2000000000d */
[----:B------:R-:W-:Y:S01]  /*8a60*/  LOP3.LUT R239, R241, 0xffff0000, RZ, 0xc0, !PT ;  /* 0xffff0000f1ef7812 */ /* 0x000fe200078ec0ff */
[C---:B------:R-:W-:Y:S01]  /*8a70*/  FFMA R14, R157.reuse, R208, R14 ;  /* 0x000000d09d0e7223 */ /* 0x040fe2000000000e */
[----:B------:R-:W-:Y:S01]  /*8a80*/  LOP3.LUT R241, R242, 0xffff0000, RZ, 0xc0, !PT ;  /* 0xffff0000f2f17812 */ /* 0x000fe200078ec0ff */
[----:B------:R-:W-:Y:S01]  /*8a90*/  FFMA R15, R157, R209, R15 ;  /* 0x000000d19d0f7223 */ /* 0x000fe2000000000f */
[----:B------:R-:W-:Y:S01]  /*8aa0*/  SHF.L.U32 R242, R243, 0x10, RZ ;  /* 0x00000010f3f27819 */ /* 0x000fe200000006ff */
[----:B------:R-:W-:Y:S01]  /*8ab0*/  FFMA R17, R157, R210, R17 ;  /* 0x000000d29d117223 */ /* 0x000fe20000000011 */
[----:B------:R-:W-:Y:S01]  /*8ac0*/  LOP3.LUT R243, R243, 0xffff0000, RZ, 0xc0, !PT ;  /* 0xffff0000f3f37812 */ /* 0x000fe200078ec0ff */
[C---:B------:R-:W-:Y:S01]  /*8ad0*/  FFMA R18, R157.reuse, R211, R18 ;  /* 0x000000d39d127223 */ /* 0x040fe20000000012 */
[C---:B------:R-:W-:Y:S01]  /*8ae0*/  FFMA R56, R157.reuse, R168, R56 ;  /* 0x000000a89d387223 */ /* 0x040fe20000000038 */
[C---:B------:R-:W-:Y:S01]  /*8af0*/  FFMA R57, R157.reuse, R169, R57 ;  /* 0x000000a99d397223 */ /* 0x040fe20000000039 */
[C---:B------:R-:W-:Y:S01]  /*8b00*/  FFMA R58, R157.reuse, R170, R58 ;  /* 0x000000aa9d3a7223 */ /* 0x040fe2000000003a */
[C---:B------:R-:W-:Y:S01]  /*8b10*/  FFMA R59, R157.reuse, R212, R59 ;  /* 0x000000d49d3b7223 */ /* 0x040fe2000000003b */
[C---:B------:R-:W-:Y:S01]  /*8b20*/  FFMA R60, R157.reuse, R213, R60 ;  /* 0x000000d59d3c7223 */ /* 0x040fe2000000003c */
[----:B------:R-:W-:Y:S01]  /*8b30*/  FFMA R61, R157, R214, R61 ;  /* 0x000000d69d3d7223 */ /* 0x000fe2000000003d */
[----:B------:R-:W-:Y:S01]  /*8b40*/  F2FP.BF16.F32.PACK_AB R56, R57, R56 ;  /* 0x000000383938723e */ /* 0x000fe200000010ff */
[----:B------:R-:W-:Y:S01]  /*8b50*/  FFMA R62, R157, R215, R62 ;  /* 0x000000d79d3e7223 */ /* 0x000fe2000000003e */
[----:B------:R-:W-:Y:S01]  /*8b60*/  F2FP.BF16.F32.PACK_AB R57, R59, R58 ;  /* 0x0000003a3b39723e */ /* 0x000fe200000010ff */
[----:B------:R-:W-:Y:S01]  /*8b70*/  FFMA R63, R157, R216, R63 ;  /* 0x000000d89d3f7223 */ /* 0x000fe2000000003f */
[----:B------:R-:W-:Y:S01]  /*8b80*/  F2FP.BF16.F32.PACK_AB R58, R61, R60 ;  /* 0x0000003c3d3a723e */ /* 0x000fe200000010ff */
[C---:B------:R-:W-:Y:S01]  /*8b90*/  FFMA R64, R157.reuse, R171, R64 ;  /* 0x000000ab9d407223 */ /* 0x040fe20000000040 */
[C---:B------:R-:W-:Y:S01]  /*8ba0*/  FFMA R65, R157.reuse, R172, R65 ;  /* 0x000000ac9d417223 */ /* 0x040fe20000000041 */
[----:B------:R-:W-:Y:S01]  /*8bb0*/  FFMA R66, R157, R173, R66 ;  /* 0x000000ad9d427223 */ /* 0x000fe20000000042 */
[----:B------:R-:W-:Y:S01]  /*8bc0*/  F2FP.BF16.F32.PACK_AB R59, R63, R62 ;  /* 0x0000003e3f3b723e */ /* 0x000fe200000010ff */
        /* <DEDUP_REMOVED lines=25> */
[C---:B------:R-:W-:Y:S01]  /*8d60*/  FFMA R23, R157.reuse, R230, R23 ;  /* 0x000000e69d177223 */ /* 0x040fe20000000017 */
[C---:B--2---:R-:W-:Y:S01]  /*8d70*/  SHF.L.U32 R158, R118.reuse, 0x10, RZ ;  /* 0x00000010769e7819 */ /* 0x044fe200000006ff */
[C---:B------:R-:W-:Y:S01]  /*8d80*/  FFMA R24, R157.reuse, R231, R24 ;  /* 0x000000e79d187223 */ /* 0x040fe20000000018 */
[----:B------:R-:W-:Y:S01]  /*8d90*/  LOP3.LUT R159, R118, 0xffff0000, RZ, 0xc0, !PT ;  /* 0xffff0000769f7812 */ /* 0x000fe200078ec0ff */
[C---:B------:R-:W-:Y:S01]  /*8da0*/  FFMA R25, R157.reuse, R232, R25 ;  /* 0x000000e89d197223 */ /* 0x040fe20000000019 */
[----:B------:R-:W-:Y:S01]  /*8db0*/  F2FP.BF16.F32.PACK_AB R21, R22, R21 ;  /* 0x000000151615723e */ /* 0x000fe200000010ff */
[C---:B------:R-:W-:Y:S01]  /*8dc0*/  FFMA R26, R157.reuse, R233, R26 ;  /* 0x000000e99d1a7223 */ /* 0x040fe2000000001a */
[----:B------:R-:W-:Y:S01]  /*8dd0*/  F2FP.BF16.F32.PACK_AB R22, R24, R23 ;  /* 0x000000171816723e */ /* 0x000fe200000010ff */
[C---:B------:R-:W-:Y:S01]  /*8de0*/  FFMA R27, R157.reuse, R177, R27 ;  /* 0x000000b19d1b7223 */ /* 0x040fe2000000001b */
[----:B------:R-:W-:Y:S01]  /*8df0*/  F2FP.BF16.F32.PACK_AB R20, R20, R19 ;  /* 0x000000131414723e */ /* 0x000fe200000010ff */
[C---:B------:R-:W-:Y:S01]  /*8e00*/  FFMA R28, R157.reuse, R178, R28 ;  /* 0x000000b29d1c7223 */ /* 0x040fe2000000001c */
[----:B------:R-:W-:Y:S01]  /*8e10*/  F2FP.BF16.F32.PACK_AB R23, R26, R25 ;  /* 0x000000191a17723e */ /* 0x000fe200000010ff */
[C---:B------:R-:W-:Y:S01]  /*8e20*/  FFMA R29, R157.reuse, R179, R29 ;  /* 0x000000b39d1d7223 */ /* 0x040fe2000000001d */
[C---:B------:R-:W-:Y:S01]  /*8e30*/  FFMA R30, R157.reuse, R234, R30 ;  /* 0x000000ea9d1e7223 */ /* 0x040fe2000000001e */
[C---:B------:R-:W-:Y:S01]  /*8e40*/  FFMA R31, R157.reuse, R235, R31 ;  /* 0x000000eb9d1f7223 */ /* 0x040fe2000000001f */
[----:B------:R-:W-:Y:S01]  /*8e50*/  F2FP.BF16.F32.PACK_AB R28, R28, R27 ;  /* 0x0000001b1c1c723e */ /* 0x000fe200000010ff */
        /* <DEDUP_REMOVED lines=27> */
[----:B------:R-:W-:Y:S01]  /*9010*/  FFMA R50, R157, R249, R50 ;  /* 0x000000f99d327223 */ /* 0x000fe20000000032 */
[----:B------:R-:W-:Y:S01]  /*9020*/  UIADD3 UR7, UPT, UPT, UR45, 0x1, URZ ;  /* 0x000000012d077890 */ /* 0x000fe2000fffe0ff */
[----:B------:R-:W-:Y:S03]  /*9030*/  F2FP.BF16.F32.PACK_AB R46, R48, R47 ;  /* 0x0000002f302e723e */ /* 0x000fe600000010ff */
[----:B------:R-:W-:Y:S02]  /*9040*/  F2FP.BF16.F32.PACK_AB R47, R50, R49 ;  /* 0x00000031322f723e */ /* 0x000fe400000010ff */
[C---:B---3--:R-:W-:Y:S02]  /*9050*/  SHF.L.U32 R182, R114.reuse, 0x10, RZ ;  /* 0x0000001072b67819 */ /* 0x048fe400000006ff */
[----:B------:R-:W-:Y:S02]  /*9060*/  LOP3.LUT R250, R114, 0xffff0000, RZ, 0xc0, !PT ;  /* 0xffff000072fa7812 */ /* 0x000fe400078ec0ff */
[C---:B----4-:R-:W-:Y:S02]  /*9070*/  SHF.L.U32 R251, R112.reuse, 0x10, RZ ;  /* 0x0000001070fb7819 */ /* 0x050fe400000006ff */
[----:B------:R-:W-:Y:S02]  /*9080*/  LOP3.LUT R252, R112, 0xffff0000, RZ, 0xc0, !PT ;  /* 0xffff000070fc7812 */ /* 0x000fe400078ec0ff */
[----:B------:R-:W2:Y:S04]  /*9090*/  LDL.LU R112, [R1+0x2c] ;  /* 0x00002c0001707983 */ /* 0x000ea80000300800 */
[----:B------:R-:W3:Y:S01]  /*90a0*/  LDL.LU R116, [R1+0x30] ;  /* 0x0000300001747983 */ /* 0x000ee20000300800 */
[C---:B-----5:R-:W-:Y:S03]  /*90b0*/  SHF.L.U32 R118, R85.reuse, 0x10, RZ ;  /* 0x0000001055767819 */ /* 0x060fe600000006ff */
[----:B------:R-:W4:Y:S01]  /*90c0*/  LDL.LU R115, [R1+0x34] ;  /* 0x0000340001737983 */ /* 0x000f220000300800 */
[----:B------:R-:W-:Y:S02]  /*90d0*/  LOP3.LUT R85, R85, 0xffff0000, RZ, 0xc0, !PT ;  /* 0xffff000055557812 */ /* 0x000fe400078ec0ff */
[C---:B------:R-:W-:Y:S01]  /*90e0*/  SHF.L.U32 R183, R119.reuse, 0x10, RZ ;  /* 0x0000001077b77819 */ /* 0x040fe200000006ff */
[----:B------:R-:W5:Y:S01]  /*90f0*/  LDL.LU R114, [R1+0x38] ;  /* 0x0000380001727983 */ /* 0x000f620000300800 */
[----:B------:R-:W-:Y:S02]  /*9100*/  LOP3.LUT R184, R119, 0xffff0000, RZ, 0xc0, !PT ;  /* 0xffff000077b87812 */ /* 0x000fe400078ec0ff */
[C---:B------:R-:W-:Y:S01]  /*9110*/  SHF.L.U32 R185, R117.reuse, 0x10, RZ ;  /* 0x0000001075b97819 */ /* 0x040fe200000006ff */
[----:B------:R-:W4:Y:S01]  /*9120*/  LDL.LU R0, [R1+0x3c] ;  /* 0x00003c0001007983 */ /* 0x000f220000300800 */
[----:B------:R-:W-:Y:S02]  /*9130*/  LOP3.LUT R117, R117, 0xffff0000, RZ, 0xc0, !PT ;  /* 0xffff000075757812 */ /* 0x000fe400078ec0ff */
[----:B------:R-:W-:Y:S02]  /*9140*/  F2FP.BF16.F32.PACK_AB R119, R8, R7 ;  /* 0x000000070877723e */ /* 0x000fe400000010ff */
[----:B------:R-:W-:Y:S02]  /*9150*/  MOV R7, R118 ;  /* 0x0000007600077202 */ /* 0x000fe40000000f00 */
[C---:B------:R-:W-:Y:S02]  /*9160*/  SHF.L.U32 R53, R86.reuse, 0x10, RZ ;  /* 0x0000001056357819 */ /* 0x040fe400000006ff */
[----:B------:R-:W-:Y:S02]  /*9170*/  LOP3.LUT R54, R86, 0xffff0000, RZ, 0xc0, !PT ;  /* 0xffff000056367812 */ /* 0x000fe400078ec0ff */
[----:B------:R-:W-:Y:S01]  /*9180*/  F2FP.BF16.F32.PACK_AB R86, R6, R5 ;  /* 0x000000050656723e */ /* 0x000fe200000010ff */
[C---:B------:R-:W-:Y:S01]  /*9190*/  FMUL R6, R155.reuse, R125 ;  /* 0x0000007d9b067220 */ /* 0x040fe20000400000 */
[----:B------:R-:W-:Y:S01]  /*91a0*/  MOV R8, R117 ;  /* 0x0000007500087202 */ /* 0x000fe20000000f00 */
[----:B------:R-:W-:Y:S01]  /*91b0*/  FMUL R5, R155, R124 ;  /* 0x0000007c9b057220 */ /* 0x000fe20000400000 */
[----:B------:R-:W-:Y:S02]  /*91c0*/  SHF.L.U32 R51, R87, 0x10, RZ ;  /* 0x0000001057337819 */ /* 0x000fe400000006ff */
[----:B------:R-:W-:Y:S01]  /*91d0*/  MOV R124, R7 ;  /* 0x00000007007c7202 */ /* 0x000fe20000000f00 */
[----:B------:R-:W-:Y:S01]  /*91e0*/  FMUL R7, R155, R126 ;  /* 0x0000007e9b077220 */ /* 0x000fe20000400000 */
[----:B------:R-:W-:Y:S02]  /*91f0*/  LOP3.LUT R52, R87, 0xffff0000, RZ, 0xc0, !PT ;  /* 0xffff000057347812 */ /* 0x000fe400078ec0ff */
[----:B------:R-:W-:Y:S01]  /*9200*/  MOV R126, R8 ;  /* 0x00000008007e7202 */ /* 0x000fe20000000f00 */
[C---:B------:R-:W-:Y:S01]  /*9210*/  FMUL R8, R155.reuse, R127 ;  /* 0x0000007f9b087220 */ /* 0x040fe20000400000 */
[C---:B------:R-:W-:Y:S02]  /*9220*/  SHF.L.U32 R186, R84.reuse, 0x10, RZ ;  /* 0x0000001054ba7819 */ /* 0x040fe400000006ff */
[----:B------:R-:W-:Y:S02]  /*9230*/  LOP3.LUT R187, R84, 0xffff0000, RZ, 0xc0, !PT ;  /* 0xffff000054bb7812 */ /* 0x000fe400078ec0ff */
[----:B------:R-:W-:Y:S01]  /*9240*/  MOV R127, R51 ;  /* 0x00000033007f7202 */ /* 0x000fe20000000f00 */
[----:B------:R-:W-:Y:S01]  /*9250*/  FMUL R51, R155, R128 ;  /* 0x000000809b337220 */ /* 0x000fe20000400000 */
[C---:B------:R-:W-:Y:S02]  /*9260*/  SHF.L.U32 R84, R81.reuse, 0x10, RZ ;  /* 0x0000001051547819 */ /* 0x040fe400000006ff */
[----:B------:R-:W-:Y:S02]  /*9270*/  LOP3.LUT R83, R81, 0xffff0000, RZ, 0xc0, !PT ;  /* 0xffff000051537812 */ /* 0x000fe400078ec0ff */
[C---:B------:R-:W-:Y:S02]  /*9280*/  SHF.L.U32 R82, R80.reuse, 0x10, RZ ;  /* 0x0000001050527819 */ /* 0x040fe400000006ff */
[----:B------:R-:W-:Y:S02]  /*9290*/  LOP3.LUT R81, R80, 0xffff0000, RZ, 0xc0, !PT ;  /* 0xffff000050517812 */ /* 0x000fe400078ec0ff */
[----:B------:R-:W-:Y:S01]  /*92a0*/  MOV R128, R52 ;  /* 0x0000003400807202 */ /* 0x000fe20000000f00 */
[C---:B------:R-:W-:Y:S01]  /*92b0*/  FMUL R52, R155.reuse, R129 ;  /* 0x000000819b347220 */ /* 0x040fe20000400000 */
[----:B------:R-:W-:Y:S01]  /*92c0*/  MOV R129, R53 ;  /* 0x0000003500817202 */ /* 0x000fe20000000f00 */
[C---:B------:R-:W-:Y:S01]  /*92d0*/  FMUL R53, R155.reuse, R130 ;  /* 0x000000829b357220 */ /* 0x040fe20000400000 */
[----:B------:R-:W-:Y:S01]  /*92e0*/  F2FP.BF16.F32.PACK_AB R87, R4, R3 ;  /* 0x000000030457723e */ /* 0x000fe200000010ff */
[C---:B------:R-:W-:Y:S01]  /*92f0*/  FMUL R3, R155.reuse, R122 ;  /* 0x0000007a9b037220 */ /* 0x040fe20000400000 */
[----:B------:R-:W-:Y:S01]  /*9300*/  MOV R130, R54 ;  /* 0x0000003600827202 */ /* 0x000fe20000000f00 */
[C---:B------:R-:W-:Y:S01]  /*9310*/  FMUL R54, R155.reuse, R131 ;  /* 0x000000839b367220 */ /* 0x040fe20000400000 */
[----:B------:R-:W-:Y:S01]  /*9320*/  MOV R122, R55 ;  /* 0x00000037007a7202 */ /* 0x000fe20000000f00 */
[C---:B------:R-:W-:Y:S01]  /*9330*/  FMUL R55, R155.reuse, R132 ;  /* 0x000000849b377220 */ /* 0x040fe20000400000 */
[C---:B------:R-:W-:Y:S01]  /*9340*/  FMUL R4, R155.reuse, R123 ;  /* 0x0000007b9b047220 */ /* 0x040fe20000400000 */
[----:B------:R-:W-:Y:S01]  /*9350*/  MOV R123, R113 ;  /* 0x00000071007b7202 */ /* 0x000fe20000000f00 */
[C---:B------:R-:W-:Y:S01]  /*9360*/  FMUL R113, R155.reuse, R142 ;  /* 0x0000008e9b717220 */ /* 0x040fe20000400000 */
[C---:B--2---:R-:W-:Y:S02]  /*9370*/  SHF.L.U32 R80, R112.reuse, 0x10, RZ ;  /* 0x0000001070507819 */ /* 0x044fe400000006ff */
[----:B------:R-:W-:Y:S02]  /*9380*/  LOP3.LUT R112, R112, 0xffff0000, RZ, 0xc0, !PT ;  /* 0xffff000070707812 */ /* 0x000fe400078ec0ff */
[C---:B---3--:R-:W-:Y:S02]  /*9390*/  SHF.L.U32 R160, R116.reuse, 0x10, RZ ;  /* 0x0000001074a07819 */ /* 0x048fe400000006ff */
[----:B------:R-:W-:Y:S02]  /*93a0*/  LOP3.LUT R161, R116, 0xffff0000, RZ, 0xc0, !PT ;  /* 0xffff000074a17812 */ /* 0x000fe400078ec0ff */
[----:B------:R-:W-:Y:S01]  /*93b0*/  MOV R131, R112 ;  /* 0x0000007000837202 */ /* 0x000fe20000000f00 */
[C---:B------:R-:W-:Y:S01]  /*93c0*/  FMUL R112, R155.reuse, R141 ;  /* 0x0000008d9b707220 */ /* 0x040fe20000400000 */
[----:B------:R-:W-:Y:S01]  /*93d0*/  MOV R132, R80 ;  /* 0x0000005000847202 */ /* 0x000fe20000000f00 */
[C---:B------:R-:W-:Y:S01]  /*93e0*/  FMUL R80, R155.reuse, R133 ;  /* 0x000000859b507220 */ /* 0x040fe20000400000 */
[----:B------:R-:W-:Y:S02]  /*93f0*/  MOV R141, R126 ;  /* 0x0000007e008d7202 */ /* 0x000fe40000000f00 */
[C---:B-----5:R-:W-:Y:S02]  /*9400*/  SHF.L.U32 R116, R114.reuse, 0x10, RZ ;  /* 0x0000001072747819 */ /* 0x060fe400000006ff */
[----:B------:R-:W-:Y:S02]  /*9410*/  LOP3.LUT R117, R114, 0xffff0000, RZ, 0xc0, !PT ;  /* 0xffff000072757812 */ /* 0x000fe400078ec0ff */
[C---:B----4-:R-:W-:Y:S02]  /*9420*/  LOP3.LUT R114, R0.reuse, 0xffff0000, RZ, 0xc0, !PT ;  /* 0xffff000000727812 */ /* 0x050fe400078ec0ff */
[----:B------:R-:W-:Y:S01]  /*9430*/  MOV R133, R81 ;  /* 0x0000005100857202 */ /* 0x000fe20000000f00 */
[C---:B------:R-:W-:Y:S01]  /*9440*/  FMUL R81, R155.reuse, R134 ;  /* 0x000000869b517220 */ /* 0x040fe20000400000 */
[----:B------:R-:W-:Y:S01]  /*9450*/  MOV R126, R114 ;  /* 0x00000072007e7202 */ /* 0x000fe20000000f00 */
[C---:B------:R-:W-:Y:S01]  /*9460*/  FMUL R114, R155.reuse, R143 ;  /* 0x0000008f9b727220 */ /* 0x040fe20000400000 */
[----:B------:R-:W-:Y:S01]  /*9470*/  MOV R134, R82 ;  /* 0x0000005200867202 */ /* 0x000fe20000000f00 */
[C---:B------:R-:W-:Y:S01]  /*9480*/  FMUL R82, R155.reuse, R135 ;  /* 0x000000879b527220 */ /* 0x040fe20000400000 */
[----:B------:R-:W-:Y:S02]  /*9490*/  MOV R143, R124 ;  /* 0x0000007c008f7202 */ /* 0x000fe40000000f00 */
[----:B------:R-:W1:Y:S01]  /*94a0*/  S2R R124, SR_TID.X ;  /* 0x00000000007c7919 */ /* 0x000e620000002100 */
[----:B------:R-:W-:Y:S01]  /*94b0*/  SHF.L.U32 R118, R0, 0x10, RZ ;  /* 0x0000001000767819 */ /* 0x000fe200000006ff */
[C---:B------:R-:W-:Y:S01]  /*94c0*/  FMUL R0, R155.reuse, R120 ;  /* 0x000000789b007220 */ /* 0x040fe20000400000 */
[----:B------:R-:W-:Y:S01]  /*94d0*/  MOV R135, R83 ;  /* 0x0000005300877202 */ /* 0x000fe20000000f00 */
[C---:B------:R-:W-:Y:S01]  /*94e0*/  FMUL R83, R155.reuse, R136 ;  /* 0x000000889b537220 */ /* 0x040fe20000400000 */
[----:B------:R-:W-:Y:S01]  /*94f0*/  MOV R120, R2 ;  /* 0x0000000200787202 */ /* 0x000fe20000000f00 */
[C---:B------:R-:W-:Y:S01]  /*9500*/  FMUL R2, R155.reuse, R121 ;  /* 0x000000799b027220 */ /* 0x040fe20000400000 */
[----:B------:R-:W-:Y:S01]  /*9510*/  MOV R136, R84 ;  /* 0x0000005400887202 */ /* 0x000fe20000000f00 */
[C---:B------:R-:W-:Y:S01]  /*9520*/  FMUL R84, R155.reuse, R137 ;  /* 0x000000899b547220 */ /* 0x040fe20000400000 */
[----:B------:R-:W-:Y:S01]  /*9530*/  MOV R137, R85 ;  /* 0x0000005500897202 */ /* 0x000fe20000000f00 */
[----:B------:R-:W-:Y:S01]  /*9540*/  FMUL R85, R155, R138 ;  /* 0x0000008a9b557220 */ /* 0x000fe20000400000 */
[----:B------:R-:W-:Y:S01]  /*9550*/  SHF.L.U32 R162, R115, 0x10, RZ ;  /* 0x0000001073a27819 */ /* 0x000fe200000006ff */
[C---:B------:R-:W-:Y:S01]  /*9560*/  FFMA R0, R157.reuse, R158, R0 ;  /* 0x0000009e9d007223 */ /* 0x040fe20000000000 */
[----:B------:R-:W-:Y:S01]  /*9570*/  MOV R125, R120 ;  /* 0x00000078007d7202 */ /* 0x000fe20000000f00 */
[----:B------:R-:W-:Y:S01]  /*9580*/  FFMA R2, R157, R159, R2 ;  /* 0x0000009f9d027223 */ /* 0x000fe20000000002 */
[----:B------:R-:W-:Y:S01]  /*9590*/  LOP3.LUT R115, R115, 0xffff0000, RZ, 0xc0, !PT ;  /* 0xffff000073737812 */ /* 0x000fe200078ec0ff */
[----:B------:R-:W-:Y:S01]  /*95a0*/  FFMA R3, R157, R182, R3 ;  /* 0x000000b69d037223 */ /* 0x000fe20000000003 */
[----:B------:R-:W-:Y:S01]  /*95b0*/  MOV R121, R87 ;  /* 0x0000005700797202 */ /* 0x000fe20000000f00 */
[C---:B------:R-:W-:Y:S01]  /*95c0*/  FMUL R87, R155.reuse, R140 ;  /* 0x0000008c9b577220 */ /* 0x040fe20000400000 */
[----:B------:R-:W-:Y:S01]  /*95d0*/  MOV R120, R86 ;  /* 0x0000005600787202 */ /* 0x000fe20000000f00 */
[----:B------:R-:W-:Y:S01]  /*95e0*/  FMUL R86, R155, R139 ;  /* 0x0000008b9b567220 */ /* 0x000fe20000400000 */
[----:B------:R-:W-:Y:S01]  /*95f0*/  MOV R142, R137 ;  /* 0x00000089008e7202 */ /* 0x000fe20000000f00 */
[C---:B------:R-:W-:Y:S01]  /*9600*/  FFMA R4, R157.reuse, R250, R4 ;  /* 0x000000fa9d047223 */ /* 0x040fe20000000004 */
[----:B------:R-:W-:Y:S01]  /*9610*/  MOV R137, R130 ;  /* 0x0000008200897202 */ /* 0x000fe20000000f00 */
[C---:B------:R-:W-:Y:S01]  /*9620*/  FFMA R5, R157.reuse, R251, R5 ;  /* 0x000000fb9d057223 */ /* 0x040fe20000000005 */
[----:B------:R-:W-:Y:S01]  /*9630*/  MOV R138, R129 ;  /* 0x00000081008a7202 */ /* 0x000fe20000000f00 */
[C---:B------:R-:W-:Y:S01]  /*9640*/  FFMA R6, R157.reuse, R252, R6 ;  /* 0x000000fc9d067223 */ /* 0x040fe20000000006 */
[----:B------:R-:W-:Y:S01]  /*9650*/  MOV R139, R128 ;  /* 0x00000080008b7202 */ /* 0x000fe20000000f00 */
[C---:B------:R-:W-:Y:S01]  /*9660*/  FFMA R7, R157.reuse, R143, R7 ;  /* 0x0000008f9d077223 */ /* 0x040fe20000000007 */
[----:B------:R-:W-:Y:S01]  /*9670*/  MOV R140, R127 ;  /* 0x0000007f008c7202 */ /* 0x000fe20000000f00 */
[----:B------:R-:W-:Y:S01]  /*9680*/  FFMA R8, R157, R142, R8 ;  /* 0x0000008e9d087223 */ /* 0x000fe20000000008 */
        /* <DEDUP_REMOVED lines=16> */
[----:B------:R-:W-:Y:S01]  /*9790*/  F2FP.BF16.F32.PACK_AB R52, R52, R51 ;  /* 0x000000333434723e */ /* 0x000fe200000010ff */
[C---:B------:R-:W-:Y:S01]  /*97a0*/  FFMA R55, R157.reuse, R140, R55 ;  /* 0x0000008c9d377223 */ /* 0x040fe20000000037 */
[C---:B------:R-:W-:Y:S01]  /*97b0*/  FFMA R80, R157.reuse, R139, R80 ;  /* 0x0000008b9d507223 */ /* 0x040fe20000000050 */
[----:B------:R-:W-:Y:S01]  /*97c0*/  STS.128 [R9+0x2200], R144 ;  /* 0x0022009009007388 */ /* 0x000fe20000000c00 */
[----:B------:R-:W-:Y:S01]  /*97d0*/  F2FP.BF16.F32.PACK_AB R53, R54, R53 ;  /* 0x000000353635723e */ /* 0x000fe200000010ff */
[C---:B------:R-:W-:Y:S01]  /*97e0*/  FFMA R81, R157.reuse, R138, R81 ;  /* 0x0000008a9d517223 */ /* 0x040fe20000000051 */
[C---:B------:R-:W-:Y:S01]  /*97f0*/  FFMA R82, R157.reuse, R137, R82 ;  /* 0x000000899d527223 */ /* 0x040fe20000000052 */
[----:B------:R-:W-:Y:S01]  /*9800*/  F2FP.BF16.F32.PACK_AB R54, R80, R55 ;  /* 0x000000375036723e */ /* 0x000fe200000010ff */
[C---:B------:R-:W-:Y:S01]  /*9810*/  FFMA R83, R157.reuse, R186, R83 ;  /* 0x000000ba9d537223 */ /* 0x040fe20000000053 */
[C---:B------:R-:W-:Y:S01]  /*9820*/  FFMA R84, R157.reuse, R187, R84 ;  /* 0x000000bb9d547223 */ /* 0x040fe20000000054 */
[C---:B------:R-:W-:Y:S01]  /*9830*/  FFMA R85, R157.reuse, R136, R85 ;  /* 0x000000889d557223 */ /* 0x040fe20000000055 */
[----:B------:R2:W-:Y:S01]  /*9840*/  STS.128 [R125+0x2010], R88 ;  /* 0x002010587d007388 */ /* 0x0005e20000000c00 */
[----:B-1----:R-:W-:Y:S01]  /*9850*/  SHF.L.U32 R124, R124, 0x4, RZ ;  /* 0x000000047c7c7819 */ /* 0x002fe200000006ff */
[C---:B------:R-:W-:Y:S01]  /*9860*/  FFMA R86, R157.reuse, R135, R86 ;  /* 0x000000879d567223 */ /* 0x040fe20000000056 */
[----:B------:R-:W-:Y:S01]  /*9870*/  F2FP.BF16.F32.PACK_AB R55, R82, R81 ;  /* 0x000000515237723e */ /* 0x000fe200000010ff */
[C---:B------:R-:W-:Y:S01]  /*9880*/  FFMA R87, R157.reuse, R134, R87 ;  /* 0x000000869d577223 */ /* 0x040fe20000000057 */
[----:B------:R-:W-:Y:S01]  /*9890*/  LOP3.LUT R124, R124, 0x40, RZ, 0xc0, !PT ;  /* 0x000000407c7c7812 */ /* 0x000fe200078ec0ff */
[C---:B------:R-:W-:Y:S01]  /*98a0*/  FFMA R112, R157.reuse, R133, R112 ;  /* 0x000000859d707223 */ /* 0x040fe20000000070 */
[----:B------:R-:W-:Y:S01]  /*98b0*/  F2FP.BF16.F32.PACK_AB R85, R86, R85 ;  /* 0x000000555655723e */ /* 0x000fe200000010ff */
[C---:B------:R-:W-:Y:S01]  /*98c0*/  FFMA R113, R157.reuse, R132, R113 ;  /* 0x000000849d717223 */ /* 0x040fe20000000071 */
[----:B------:R-:W-:Y:S01]  /*98d0*/  IADD3 R124, PT, PT, -R124, 0x200, R9 ;  /* 0x000002007c7c7810 */ /* 0x000fe20007ffe109 */
[C---:B------:R-:W-:Y:S01]  /*98e0*/  FFMA R114, R157.reuse, R131, R114 ;  /* 0x000000839d727223 */ /* 0x040fe20000000072 */
[----:B------:R-:W-:Y:S01]  /*98f0*/  F2FP.BF16.F32.PACK_AB R86, R112, R87 ;  /* 0x000000577056723e */ /* 0x000fe200000010ff */
[C---:B------:R-:W-:Y:S01]  /*9900*/  FFMA R115, R157.reuse, R160, R115 ;  /* 0x000000a09d737223 */ /* 0x040fe20000000073 */
[----:B------:R-:W-:Y:S01]  /*9910*/  F2FP.BF16.F32.PACK_AB R84, R84, R83 ;  /* 0x000000535454723e */ /* 0x000fe200000010ff */
[----:B------:R1:W-:Y:S01]  /*9920*/  STS.128 [R124+0x2020], R96 ;  /* 0x002020607c007388 */ /* 0x0003e20000000c00 */
[----:B------:R-:W-:Y:S01]  /*9930*/  F2FP.BF16.F32.PACK_AB R87, R114, R113 ;  /* 0x000000717257723e */ /* 0x000fe200000010ff */
[C---:B------:R-:W-:Y:S01]  /*9940*/  FFMA R116, R157.reuse, R161, R116 ;  /* 0x000000a19d747223 */ /* 0x040fe20000000074 */
[C---:B------:R-:W-:Y:S01]  /*9950*/  FFMA R117, R157.reuse, R162, R117 ;  /* 0x000000a29d757223 */ /* 0x040fe20000000075 */
[----:B------:R-:W-:Y:S01]  /*9960*/  FFMA R118, R157, R130, R118 ;  /* 0x000000829d767223 */ /* 0x000fe20000000076 */
[C---:B------:R-:W-:Y:S01]  /*9970*/  FMUL R119, R155.reuse, R148 ;  /* 0x000000949b777220 */ /* 0x040fe20000400000 */
[----:B------:R-:W-:Y:S01]  /*9980*/  FMUL R120, R155, R149 ;  /* 0x000000959b787220 */ /* 0x000fe20000400000 */
[----:B------:R-:W-:Y:S01]  /*9990*/  F2FP.BF16.F32.PACK_AB R116, R116, R115 ;  /* 0x000000737474723e */ /* 0x000fe200000010ff */
[----:B------:R1:W-:Y:S01]  /*99a0*/  STS.128 [R123+0x2030], R104 ;  /* 0x002030687b007388 */ /* 0x0003e20000000c00 */
[----:B------:R-:W-:Y:S01]  /*99b0*/  F2FP.BF16.F32.PACK_AB R117, R118, R117 ;  /* 0x000000757675723e */ /* 0x000fe200000010ff */
[C---:B------:R-:W-:Y:S01]  /*99c0*/  FFMA R119, R157.reuse, R129, R119 ;  /* 0x000000819d777223 */ /* 0x040fe20000000077 */
[----:B------:R-:W-:Y:S01]  /*99d0*/  FFMA R120, R157, R128, R120 ;  /* 0x000000809d787223 */ /* 0x000fe20000000078 */
[C---:B------:R-:W-:Y:S01]  /*99e0*/  FMUL R121, R155.reuse, R150 ;  /* 0x000000969b797220 */ /* 0x040fe20000400000 */
[----:B------:R-:W-:Y:S03]  /*99f0*/  FMUL R122, R155, R151 ;  /* 0x000000979b7a7220 */ /* 0x000fe60000400000 */
[----:B------:R-:W-:Y:S01]  /*9a00*/  F2FP.BF16.F32.PACK_AB R118, R120, R119 ;  /* 0x000000777876723e */ /* 0x000fe200000010ff */
[----:B------:R-:W-:Y:S01]  /*9a10*/  FFMA R121, R157, R127, R121 ;  /* 0x0000007f9d797223 */ /* 0x000fe20000000079 */
[----:B--2---:R-:W-:Y:S01]  /*9a20*/  F2FP.BF16.F32.PACK_AB R88, R11, R10 ;  /* 0x0000000a0b58723e */ /* 0x004fe200000010ff */
[----:B------:R-:W-:Y:S01]  /*9a30*/  FFMA R122, R157, R126, R122 ;  /* 0x0000007e9d7a7223 */ /* 0x000fe2000000007a */
[----:B------:R-:W-:Y:S02]  /*9a40*/  F2FP.BF16.F32.PACK_AB R89, R13, R12 ;  /* 0x0000000c0d59723e */ /* 0x000fe400000010ff */
[----:B------:R-:W-:Y:S02]  /*9a50*/  F2FP.BF16.F32.PACK_AB R90, R15, R14 ;  /* 0x0000000e0f5a723e */ /* 0x000fe400000010ff */
[----:B------:R-:W-:Y:S02]  /*9a60*/  F2FP.BF16.F32.PACK_AB R91, R18, R17 ;  /* 0x00000011125b723e */ /* 0x000fe400000010ff */
[----:B------:R-:W-:Y:S02]  /*9a70*/  F2FP.BF16.F32.PACK_AB R12, R2, R0 ;  /* 0x00000000020c723e */ /* 0x000fe400000010ff */
[----:B------:R-:W-:Y:S01]  /*9a80*/  F2FP.BF16.F32.PACK_AB R13, R4, R3 ;  /* 0x00000003040d723e */ /* 0x000fe200000010ff */
[----:B------:R1:W-:Y:S01]  /*9a90*/  STS.128 [R9+0x4200], R88 ;  /* 0x0042005809007388 */ /* 0x0003e20000000c00 */
[----:B------:R-:W-:Y:S02]  /*9aa0*/  F2FP.BF16.F32.PACK_AB R14, R6, R5 ;  /* 0x00000005060e723e */ /* 0x000fe400000010ff */
[----:B------:R-:W-:Y:S02]  /*9ab0*/  F2FP.BF16.F32.PACK_AB R15, R8, R7 ;  /* 0x00000007080f723e */ /* 0x000fe400000010ff */
[----:B------:R-:W-:Y:S03]  /*9ac0*/  F2FP.BF16.F32.PACK_AB R119, R122, R121 ;  /* 0x000000797a77723e */ /* 0x000fe600000010ff */
[----:B------:R1:W-:Y:S08]  /*9ad0*/  STS.128 [R125+0x4010], R56 ;  /* 0x004010387d007388 */ /* 0x0003f00000000c00 */
        /* <DEDUP_REMOVED lines=9> */
[----:B------:R1:W-:Y:S01]  /*9b70*/  STS.128 [R123+0x8030], R116 ;  /* 0x008030747b007388 */ /* 0x0003e20000000c00 */
[----:B------:R-:W-:Y:S01]  /*9b80*/  @!PT LDS RZ, [RZ] ;  /* 0x00000000fffff984 */ /* 0x000fe20000000800 */
[----:B------:R-:W-:Y:S01]  /*9b90*/  @!PT LDS RZ, [RZ] ;  /* 0x00000000fffff984 */ /* 0x000fe20000000800 */
[----:B------:R-:W-:Y:S01]  /*9ba0*/  @!PT LDS RZ, [RZ] ;  /* 0x00000000fffff984 */ /* 0x000fe20000000800 */
[----:B------:R-:W-:Y:S01]  /*9bb0*/  @!PT LDS RZ, [RZ] ;  /* 0x00000000fffff984 */ /* 0x000fe20000000800 */
[----:B------:R2:W-:Y:S07]  /*9bc0*/  MEMBAR.ALL.CTA ;  /* 0x0000000000007992 */ /* 0x0005ee0000008000 */
[----:B--2---:R-:W2:Y:S02]  /*9bd0*/  FENCE.VIEW.ASYNC.S ;  /* 0x00000000000073c6 */ /* 0x004ea40000000000 */
[----:B--2---:R-:W-:Y:S06]  /*9be0*/  BAR.SYNC.DEFER_BLOCKING 0x1, 0x80 ;  /* 0x0042000000007b1d */ /* 0x004fec0000010000 */
[----:B------:R-:W-:Y:S05]  /*9bf0*/  @P1 BRA `(.L_x_115) ;  /* 0x0000000000781947 */ /* 0x000fea0003800000 */
[----:B------:R-:W2:Y:S01]  /*9c00*/  LDCU.64 UR8, c[0x0][0x348] ;  /* 0x00006900ff0877ac */ /* 0x000ea20008000a00 */
[----:B------:R-:W-:Y:S02]  /*9c10*/  UIMAD UR5, UR44, 0xa000, UR4 ;  /* 0x0000a0002c0578a4 */ /* 0x000fe4000f8e0204 */
[----:B------:R-:W-:Y:S02]  /*9c20*/  UIMAD UR13, UR47, 0xa0, URZ ;  /* 0x000000a02f0d78a4 */ /* 0x000fe4000f8e02ff */
[----:B------:R-:W-:Y:S02]  /*9c30*/  USHF.L.U32 UR14, UR46, 0x7, URZ ;  /* 0x000000072e0e7899 */ /* 0x000fe400080006ff */
[----:B------:R-:W-:Y:S01]  /*9c40*/  UIADD3 UR12, UPT, UPT, UR5, 0x200, URZ ;  /* 0x00000200050c7890 */ /* 0x000fe2000fffe0ff */
[----:B------:R-:W-:Y:S01]  /*9c50*/  UMOV UR15, UR36 ;  /* 0x00000024000f7c82 */ /* 0x000fe20008000000 */
[----:B------:R-:W-:Y:S02]  /*9c60*/  UIADD3 UR29, UPT, UPT, UR13, 0x20, URZ ;  /* 0x000000200d1d7890 */ /* 0x000fe4000fffe0ff */
[----:B------:R-:W-:Y:S01]  /*9c70*/  UIADD3 UR28, UPT, UPT, UR5, 0x2200, URZ ;  /* 0x00002200051c7890 */ /* 0x000fe2000fffe0ff */
[----:B------:R-:W-:Y:S01]  /*9c80*/  UMOV UR31, UR36 ;  /* 0x00000024001f7c82 */ /* 0x000fe20008000000 */
[----:B--2---:R-:W-:Y:S01]  /*9c90*/  UIADD3 UR8, UP0, UPT, UR8, 0x680, URZ ;  /* 0x0000068008087890 */ /* 0x004fe2000ff1e0ff */
[----:B------:R-:W-:Y:S01]  /*9ca0*/  UMOV UR30, UR14 ;  /* 0x0000000e001e7c82 */ /* 0x000fe20008000000 */
[----:B------:R-:W-:Y:S02]  /*9cb0*/  UIADD3 UR25, UPT, UPT, UR13, 0x40, URZ ;  /* 0x000000400d197890 */ /* 0x000fe4000fffe0ff */
[----:B------:R-:W-:Y:S02]  /*9cc0*/  UIADD3.X UR9, UPT, UPT, URZ, UR9, URZ, UP0, !UPT ;  /* 0x00000009ff097290 */ /* 0x000fe400087fe4ff */
[----:B------:R-:W-:Y:S01]  /*9cd0*/  UIADD3 UR24, UPT, UPT, UR5, 0x4200, URZ ;  /* 0x0000420005187890 */ /* 0x000fe2000fffe0ff */
[----:B------:R-:W-:Y:S01]  /*9ce0*/  UMOV UR27, UR36 ;  /* 0x00000024001b7c82 */ /* 0x000fe20008000000 */
[----:B------:R-:W-:Y:S01]  /*9cf0*/  UMOV UR26, UR14 ;  /* 0x0000000e001a7c82 */ /* 0x000fe20008000000 */
[----:B------:R-:W-:Y:S02]  /*9d00*/  UIADD3 UR21, UPT, UPT, UR13, 0x60, URZ ;  /* 0x000000600d157890 */ /* 0x000fe4000fffe0ff */
[----:B------:R-:W-:Y:S02]  /*9d10*/  UIADD3 UR20, UPT, UPT, UR5, 0x6200, URZ ;  /* 0x0000620005147890 */ /* 0x000fe4000fffe0ff */
[----:B------:R2:W-:Y:S01]  /*9d20*/  UTMASTG.3D [UR12], [UR8] ;  /* 0x0000000c080073b5 */ /* 0x0005e20008010000 */
[----:B------:R-:W-:Y:S01]  /*9d30*/  UMOV UR23, UR36 ;  /* 0x0000002400177c82 */ /* 0x000fe20008000000 */
[----:B------:R-:W-:Y:S01]  /*9d40*/  UMOV UR22, UR14 ;  /* 0x0000000e00167c82 */ /* 0x000fe20008000000 */
[----:B------:R-:W-:Y:S02]  /*9d50*/  UIADD3 UR17, UPT, UPT, UR13, 0x80, URZ ;  /* 0x000000800d117890 */ /* 0x000fe4000fffe0ff */
[----:B------:R-:W-:Y:S01]  /*9d60*/  UIADD3 UR16, UPT, UPT, UR5, 0x8200, URZ ;  /* 0x0000820005107890 */ /* 0x000fe2000fffe0ff */
[----:B------:R-:W-:Y:S01]  /*9d70*/  UMOV UR19, UR36 ;  /* 0x0000002400137c82 */ /* 0x000fe20008000000 */
[----:B------:R2:W-:Y:S01]  /*9d80*/  UTMASTG.3D [UR28], [UR8] ;  /* 0x0000001c080073b5 */ /* 0x0005e20008010000 */
[----:B------:R-:W-:Y:S01]  /*9d90*/  UMOV UR18, UR14 ;  /* 0x0000000e00127c82 */ /* 0x000fe20008000000 */
[----:B------:R2:W-:Y:S01]  /*9da0*/  UTMASTG.3D [UR24], [UR8] ;  /* 0x00000018080073b5 */ /* 0x0005e20008010000 */
[----:B------:R2:W-:Y:S04]  /*9db0*/  UTMASTG.3D [UR20], [UR8] ;  /* 0x00000014080073b5 */ /* 0x0005e80008010000 */
[----:B------:R2:W-:Y:S02]  /*9dc0*/  UTMASTG.3D [UR16], [UR8] ;  /* 0x00000010080073b5 */ /* 0x0005e40008010000 */
[----:B--2---:R0:W-:Y:S02]  /*9dd0*/  UTMACMDFLUSH ;  /* 0x00000000000079b7 */ /* 0x0041e40000000000 */
.L_x_115:
[----:B------:R-:W-:Y:S05]  /*9de0*/  BSYNC.RECONVERGENT B0 ;  /* 0x0000000000007941 */ /* 0x000fea0003800200 */
.L_x_114:
[----:B------:R-:W-:Y:S04]  /*9df0*/  BSSY.RECONVERGENT B0, `(.L_x_116) ;  /* 0x0000003000007945 */ /* 0x000fe80003800200 */
[----:B------:R-:W-:Y:S05]  /*9e00*/  @P0 BRA `(.L_x_117) ;  /* 0x0000000000040947 */ /* 0x000fea0003800000 */
[----:B------:R-:W-:Y:S04]  /*9e10*/  DEPBAR.LE SB0, 0x0 ;  /* 0x000080000000791a */ /* 0x000fe80000000000 */
.L_x_117:
[----:B------:R-:W-:Y:S05]  /*9e20*/  BSYNC.RECONVERGENT B0 ;  /* 0x0000000000007941 */ /* 0x000fea0003800200 */
.L_x_116:
[----:B------:R-:W-:Y:S01]  /*9e30*/  BAR.SYNC.DEFER_BLOCKING 0x1, 0x80 ;  /* 0x0042000000007b1d */ /* 0x000fe20000010000 */
[----:B------:R-:W-:Y:S04]  /*9e40*/  UIADD3 UR50, UPT, UPT, UR50, 0x1, URZ ;  /* 0x0000000132327890 */ /* 0x000fe8000fffe0ff */
[----:B------:R-:W-:Y:S09]  /*9e50*/  UISETP.NE.AND UP0, UPT, UR50, URZ, UPT ;  /* 0x000000ff3200728c */ /* 0x000ff2000bf05270 */
[----:B------:R-:W-:Y:S05]  /*9e60*/  BRA.U !UP0, `(.L_x_118) ;  /* 0x0000000108307547 */ /* 0x000fea000b800000 */
[----:B------:R-:W2:Y:S01]  /*9e70*/  LDL.LU R0, [R1+0x48] ;  /* 0x0000480001007983 */ /* 0x000ea20000300800 */
[----:B------:R-:W3:Y:S01]  /*9e80*/  S2R R2, SR_CgaCtaId ;  /* 0x0000000000027919 */ /* 0x000ee20000008800 */
[----:B--2---:R-:W-:Y:S01]  /*9e90*/  ISETP.NE.AND P0, PT, R0, RZ, PT ;  /* 0x000000ff0000720c */ /* 0x004fe20003f05270 */
[----:B------:R-:W-:Y:S11]  /*9ea0*/  IMAD.U32 R0, RZ, RZ, UR49 ;  /* 0x00000031ff007e24 */ /* 0x000ff6000f8e00ff */
[----:B------:R-:W-:Y:S01]  /*9eb0*/  @!UPT UIADD3 URZ, UPT, UPT, URZ, URZ, URZ ;  /* 0x000000fffffff290 */ /* 0x000fe2000fffe0ff */
[----:B------:R-:W-:Y:S01]  /*9ec0*/  @P0 LEA R0, R0, UR4, 0x3 ;  /* 0x0000000400000c11 */ /* 0x000fe2000f8e18ff */
[----:B------:R-:W-:Y:S04]  /*9ed0*/  UIADD3 UR4, UPT, UPT, UR49, 0x1, URZ ;  /* 0x0000000131047890 */ /* 0x000fe8000fffe0ff */
[----:B------:R-:W-:Y:S01]  /*9ee0*/  @P0 VIADD R0, R0, 0x60 ;  /* 0x0000006000000836 */ /* 0x000fe20000000000 */
[----:B------:R-:W-:Y:S04]  /*9ef0*/  UISETP.NE.AND UP0, UPT, UR4, 0x2, UPT ;  /* 0x000000020400788c */ /* 0x000fe8000bf05270 */
[----:B---3--:R-:W-:Y:S01]  /*9f00*/  @P0 PRMT R0, R2, 0x654, R0 ;  /* 0x0000065402000816 */ /* 0x008fe20000000000 */
[----:B------:R-:W-:Y:S03]  /*9f10*/  USEL UR49, UR4, URZ, UP0 ;  /* 0x000000ff04317287 */ /* 0x000fe60008000000 */
[----:B------:R2:W-:Y:S09]  /*9f20*/  @P0 SYNCS.ARRIVE.TRANS64.RED.A1T0 RZ, [R0+URZ], RZ ;  /* 0x000000ff00ff09a7 */ /* 0x0005f200081004ff */
.L_x_118:
[----:B------:R-:W-:Y:S02]  /*9f30*/  UISETP.NE.AND UP3, UPT, UR54, URZ, UPT ;  /* 0x000000ff3600728c */ /* 0x000fe4000bf65270 */
[----:B------:R-:W-:Y:S02]  /*9f40*/  UISETP.NE.AND UP0, UPT, UR48, 0x2, UPT ;  /* 0x000000023000788c */ /* 0x000fe4000bf05270 */
[----:B------:R-:W-:Y:S02]  /*9f50*/  UISETP.NE.AND UP1, UPT, UR7, 0x3, UPT ;  /* 0x000000030700788c */ /* 0x000fe4000bf25270 */
[----:B------:R-:W-:Y:S02]  /*9f60*/  UISETP.NE.AND UP2, UPT, UR10, 0x2, UPT ;  /* 0x000000020a00788c */ /* 0x000fe4000bf45270 */
[----:B------:R-:W-:Y:S02]  /*9f70*/  USEL UR6, URZ, 0x1, UP0 ;  /* 0x00000001ff067887 */ /* 0x000fe40008000000 */
[----:B------:R-:W-:Y:S02]  /*9f80*/  USEL UR5, URZ, 0x1, UP1 ;  /* 0x00000001ff057887 */ /* 0x000fe40008800000 */
[----:B------:R-:W-:Y:S02]  /*9f90*/  USEL UR4, URZ, 0x1, UP2 ;  /* 0x00000001ff047887 */ /* 0x000fe40009000000 */
[----:B------:R-:W-:Y:S02]  /*9fa0*/  UIADD3 UR47, UPT, UPT, UR37, UR61, URZ ;  /* 0x0000003d252f7290 */ /* 0x000fe4000fffe0ff */
[----:B------:R-:W-:Y:S02]  /*9fb0*/  UIADD3 UR46, UPT, UPT, UR38, UR60, URZ ;  /* 0x0000003c262e7290 */ /* 0x000fe4000fffe0ff */
[----:B------:R-:W-:Y:S02]  /*9fc0*/  USEL UR18, UR48, URZ, UP0 ;  /* 0x000000ff30127287 */ /* 0x000fe40008000000 */
[----:B------:R-:W-:Y:S02]  /*9fd0*/  USEL UR45, UR7, URZ, UP1 ;  /* 0x000000ff072d7287 */ /* 0x000fe40008800000 */
[----:B------:R-:W-:Y:S02]  /*9fe0*/  USEL UR44, UR10, URZ, UP2 ;  /* 0x000000ff0a2c7287 */ /* 0x000fe40009000000 */
[----:B------:R-:W-:Y:S02]  /*9ff0*/  ULOP3.LUT UR51, UR51, UR6, URZ, 0x3c, !UPT ;  /* 0x0000000633337292 */ /* 0x000fe4000f8e3cff */
[----:B------:R-:W-:Y:S02]  /*a000*/  ULOP3.LUT UR52, UR52, UR5, URZ, 0x3c, !UPT ;  /* 0x0000000534347292 */ /* 0x000fe4000f8e3cff */
[----:B------:R-:W-:Y:S01]  /*a010*/  ULOP3.LUT UR53, UR53, UR4, URZ, 0x3c, !UPT ;  /* 0x0000000435357292 */ /* 0x000fe2000f8e3cff */
[----:B------:R-:W-:Y:S01]  /*a020*/  UMOV UR36, UR55 ;  /* 0x0000003700247c82 */ /* 0x000fe20008000000 */
[----:B------:R-:W-:Y:S10]  /*a030*/  BRA.U UP3, `(.L_x_119) ;  /* 0xffffffb103dc7547 */ /* 0x000ff4000b83ffff */
[----:B--2---:R-:W2:Y:S02]  /*a040*/  LDL.LU R0, [R1+0x4c] ;  /* 0x00004c0001007983 */ /* 0x004ea40000300800 */
[----:B--2---:R-:W-:-:S13]  /*a050*/  R2UR UR4, R0 ;  /* 0x00000000000472ca */ /* 0x004fda00000e0000 */
[----:B------:R-:W-:-:S09]  /*a060*/  UISETP.NE.AND UP0, UPT, UR4, URZ, UPT ;  /* 0x000000ff0400728c */ /* 0x000fd2000bf05270 */
[----:B------:R-:W-:Y:S05]  /*a070*/  BRA.U !UP0, `(.L_x_120) ;  /* 0x00000001084c7547 */ /* 0x000fea000b800000 */
[----:B------:R-:W2:Y:S02]  /*a080*/  LDCU.64 UR4, c[0x0][0x890] ;  /* 0x00011200ff0477ac */ /* 0x000ea40008000a00 */
[----:B--2---:R-:W-:-:S04]  /*a090*/  UISETP.NE.U32.AND UP0, UPT, UR4, URZ, UPT ;  /* 0x000000ff0400728c */ /* 0x004fc8000bf05070 */
[----:B------:R-:W-:-:S09]  /*a0a0*/  UISETP.NE.AND.EX UP0, UPT, UR5, URZ, UPT, UP0 ;  /* 0x000000ff0500728c */ /* 0x000fd2000bf05300 */
[----:B------:R-:W-:Y:S05]  /*a0b0*/  BRA.U UP0, `(.L_x_121) ;  /* 0x00000001000c7547 */ /* 0x000fea000b800000 */
[----:B------:R-:W-:-:S13]  /*a0c0*/  FSETP.NEU.AND P0, PT, R157, RZ, PT ;  /* 0x000000ff9d00720b */ /* 0x000fda0003f0d000 */
[----:B------:R-:W-:Y:S05]  /*a0d0*/  @!P0 EXIT ;  /* 0x000000000000894d */ /* 0x000fea0003800000 */
[----:B------:R-:W-:Y:S05]  /*a0e0*/  BRA `(.L_x_120) ;  /* 0x0000000000307947 */ /* 0x000fea0003800000 */
.L_x_121:
[----:B------:R-:W2:Y:S01]  /*a0f0*/  LDL.LU R0, [R1+0x44] ;  /* 0x0000440001007983 */ /* 0x000ea20000300800 */
[----:B------:R-:W-:Y:S01]  /*a100*/  BSSY.RECONVERGENT B0, `(.L_x_120) ;  /* 0x000000a000007945 */ /* 0x000fe20003800200 */
[----:B--2---:R-:W-:-:S13]  /*a110*/  LOP3.LUT P0, RZ, R0, 0xff, RZ, 0xc0, !PT ;  /* 0x000000ff00ff7812 */ /* 0x004fda000780c0ff */
[----:B------:R-:W-:Y:S05]  /*a120*/  @P0 BRA `(.L_x_122) ;  /* 0x0000000000140947 */ /* 0x000fea0003800000 */
[----:B------:R-:W2:Y:S02]  /*a130*/  LDCU.64 UR4, c[0x0][0x888] ;  /* 0x00011100ff0477ac */ /* 0x000ea40008000a00 */
[----:B--2---:R-:W-:-:S04]  /*a140*/  ISETP.NE.U32.AND P0, PT, RZ, UR4, PT ;  /* 0x00000004ff007c0c */ /* 0x004fc8000bf05070 */
[----:B------:R-:W-:-:S13]  /*a150*/  ISETP.NE.AND.EX P0, PT, RZ, UR5, PT, P0 ;  /* 0x00000005ff007c0c */ /* 0x000fda000bf05300 */
[----:B------:R-:W-:Y:S05]  /*a160*/  @!P0 EXIT ;  /* 0x000000000000894d */ /* 0x000fea0003800000 */
[----:B------:R-:W-:Y:S05]  /*a170*/  BRA `(.L_x_123) ;  /* 0x0000000000087947 */ /* 0x000fea0003800000 */
.L_x_122:
[----:B------:R-:W-:-:S13]  /*a180*/  FSETP.NEU.AND P0, PT, R157, RZ, PT ;  /* 0x000000ff9d00720b */ /* 0x000fda0003f0d000 */
[----:B------:R-:W-:Y:S05]  /*a190*/  @!P0 EXIT ;  /* 0x000000000000894d */ /* 0x000fea0003800000 */
.L_x_123:
[----:B------:R-:W-:Y:S05]  /*a1a0*/  BSYNC.RECONVERGENT B0 ;  /* 0x0000000000007941 */ /* 0x000fea0003800200 */
.L_x_120:
[----:B------:R-:W-:-:S04]  /*a1b0*/  DEPBAR.LE SB0, 0x0 ;  /* 0x000080000000791a */ /* 0x000fc80000000000 */
[----:B------:R-:W-:Y:S05]  /*a1c0*/  EXIT ;  /* 0x000000000000794d */ /* 0x000fea0003800000 */
.L_x_24:
[----:B--2---:R2:W3:Y:S02]  /*a1d0*/  SYNCS.PHASECHK.TRANS64.TRYWAIT P0, [R2+URZ+0xe0], R3 ;  /* 0x0000e003020075a7 */ /* 0x0044e400080011ff */
[----:B---3--:R-:W-:Y:S05]  /*a1e0*/  @!P0 NANOSLEEP.SYNCS 0x989680 ;  /* 0x009896800000895d */ /* 0x008fea0003900000 */
[----:B------:R-:W3:Y:S02]  /*a1f0*/  @!P0 SYNCS.PHASECHK.TRANS64 P0, [R2+URZ+0xe0], R3 ;  /* 0x0000e003020085a7 */ /* 0x000ee400080010ff */
[----:B---3--:R-:W-:Y:S05]  /*a200*/  @!P0 BRA `(.L_x_24) ;  /* 0xfffffffc00f08947 */ /* 0x008fea000383ffff */
[----:B------:R-:W-:Y:S05]  /*a210*/  BRA `(.L_x_124) ;  /* 0xffffff7400c47947 */ /* 0x000fea000383ffff */
.L_x_27:
[----:B------:R-:W-:Y:S07]  /*a220*/  MOV R4, UR33 ;  /* 0x0000002100047c02 */ /* 0x000fee0008000f00 */
.L_x_125:
[----:B-1----:R1:W2:Y:S02]  /*a230*/  SYNCS.PHASECHK.TRANS64.TRYWAIT P0, [R4+URZ+0x28], R2 ;  /* 0x00002802040075a7 */ /* 0x0022a400080011ff */
[----:B--2---:R-:W-:Y:S05]  /*a240*/  @!P0 NANOSLEEP.SYNCS 0x989680 ;  /* 0x009896800000895d */ /* 0x004fea0003900000 */
[----:B------:R-:W2:Y:S02]  /*a250*/  @!P0 SYNCS.PHASECHK.TRANS64 P0, [R4+URZ+0x28], R2 ;  /* 0x00002802040085a7 */ /* 0x000ea400080010ff */
[----:B--2---:R-:W-:Y:S05]  /*a260*/  @!P0 BRA `(.L_x_125) ;  /* 0xfffffffc00f08947 */ /* 0x004fea000383ffff */
[----:B------:R-:W-:Y:S05]  /*a270*/  BRA `(.L_x_26) ;  /* 0xffffff7800207947 */ /* 0x000fea000383ffff */
.L_x_34:
[----:B------:R-:W-:Y:S07]  /*a280*/  MOV R4, UR17 ;  /* 0x0000001100047c02 */ /* 0x000fee0008000f00 */
.L_x_126:
[----:B-1----:R1:W2:Y:S02]  /*a290*/  SYNCS.PHASECHK.TRANS64.TRYWAIT P0, [R4+URZ+0x28], R2 ;  /* 0x00002802040075a7 */ /* 0x0022a400080011ff */
[----:B--2---:R-:W-:Y:S05]  /*a2a0*/  @!P0 NANOSLEEP.SYNCS 0x989680 ;  /* 0x009896800000895d */ /* 0x004fea0003900000 */
[----:B------:R-:W2:Y:S02]  /*a2b0*/  @!P0 SYNCS.PHASECHK.TRANS64 P0, [R4+URZ+0x28], R2 ;  /* 0x00002802040085a7 */ /* 0x000ea400080010ff */
[----:B--2---:R-:W-:Y:S05]  /*a2c0*/  @!P0 BRA `(.L_x_126) ;  /* 0xfffffffc00f08947 */ /* 0x004fea000383ffff */
[----:B------:R-:W-:Y:S05]  /*a2d0*/  BRA `(.L_x_33) ;  /* 0xffffff7800dc7947 */ /* 0x000fea000383ffff */
.L_x_39:
[----:B-1----:R1:W2:Y:S02]  /*a2e0*/  SYNCS.PHASECHK.TRANS64.TRYWAIT P0, [R3+URZ+0x80], R2 ;  /* 0x00008002030075a7 */ /* 0x0022a400080011ff */
[----:B--2---:R-:W-:Y:S05]  /*a2f0*/  @!P0 NANOSLEEP.SYNCS 0x989680 ;  /* 0x009896800000895d */ /* 0x004fea0003900000 */
[----:B------:R-:W2:Y:S02]  /*a300*/  @!P0 SYNCS.PHASECHK.TRANS64 P0, [R3+URZ+0x80], R2 ;  /* 0x00008002030085a7 */ /* 0x000ea400080010ff */
[----:B--2---:R-:W-:Y:S05]  /*a310*/  @!P0 BRA `(.L_x_39) ;  /* 0xfffffffc00f08947 */ /* 0x004fea000383ffff */
[----:B------:R-:W-:Y:S05]  /*a320*/  BRA `(.L_x_127) ;  /* 0xffffff7c00807947 */ /* 0x000fea000383ffff */
.L_x_43:
[----:B------:R-:W-:-:S07]  /*a330*/  MOV R3, UR4 ;  /* 0x0000000400037c02 */ /* 0x000fce0008000f00 */
.L_x_128:
[----:B-1----:R1:W2:Y:S02]  /*a340*/  SYNCS.PHASECHK.TRANS64.TRYWAIT P0, [R3+URZ], R2 ;  /* 0x00000002030075a7 */ /* 0x0022a400080011ff */
[----:B--2---:R-:W-:Y:S05]  /*a350*/  @!P0 NANOSLEEP.SYNCS 0x989680 ;  /* 0x009896800000895d */ /* 0x004fea0003900000 */
[----:B------:R-:W2:Y:S02]  /*a360*/  @!P0 SYNCS.PHASECHK.TRANS64 P0, [R3+URZ], R2 ;  /* 0x00000002030085a7 */ /* 0x000ea400080010ff */
[----:B--2---:R-:W-:Y:S05]  /*a370*/  @!P0 BRA `(.L_x_128) ;  /* 0xfffffffc00f08947 */ /* 0x004fea000383ffff */
[----:B------:R-:W-:Y:S05]  /*a380*/  BRA `(.L_x_129) ;  /* 0xffffff8400247947 */ /* 0x000fea000383ffff */
.L_x_44:
[----:B------:R-:W-:-:S07]  /*a390*/  MOV R3, UR5 ;  /* 0x0000000500037c02 */ /* 0x000fce0008000f00 */
.L_x_130:
[----:B-1----:R1:W2:Y:S02]  /*a3a0*/  SYNCS.PHASECHK.TRANS64.TRYWAIT P0, [R3+URZ], R2 ;  /* 0x00000002030075a7 */ /* 0x0022a400080011ff */
[----:B--2---:R-:W-:Y:S05]  /*a3b0*/  @!P0 NANOSLEEP.SYNCS 0x989680 ;  /* 0x009896800000895d */ /* 0x004fea0003900000 */
[----:B------:R-:W2:Y:S02]  /*a3c0*/  @!P0 SYNCS.PHASECHK.TRANS64 P0, [R3+URZ], R2 ;  /* 0x00000002030085a7 */ /* 0x000ea400080010ff */
[----:B--2---:R-:W-:Y:S05]  /*a3d0*/  @!P0 BRA `(.L_x_130) ;  /* 0xfffffffc00f08947 */ /* 0x004fea000383ffff */
[----:B------:R-:W-:Y:S05]  /*a3e0*/  BRA `(.L_x_131) ;  /* 0xffffff8400307947 */ /* 0x000fea000383ffff */
.L_x_45:
[----:B------:R-:W-:-:S07]  /*a3f0*/  MOV R3, UR5 ;  /* 0x0000000500037c02 */ /* 0x000fce0008000f00 */
.L_x_132:
[----:B-1----:R1:W2:Y:S02]  /*a400*/  SYNCS.PHASECHK.TRANS64.TRYWAIT P0, [R3+URZ], R2 ;  /* 0x00000002030075a7 */ /* 0x0022a400080011ff */
[----:B--2---:R-:W-:Y:S05]  /*a410*/  @!P0 NANOSLEEP.SYNCS 0x989680 ;  /* 0x009896800000895d */ /* 0x004fea0003900000 */
[----:B------:R-:W2:Y:S02]  /*a420*/  @!P0 SYNCS.PHASECHK.TRANS64 P0, [R3+URZ], R2 ;  /* 0x00000002030085a7 */ /* 0x000ea400080010ff */
[----:B--2---:R-:W-:Y:S05]  /*a430*/  @!P0 BRA `(.L_x_132) ;  /* 0xfffffffc00f08947 */ /* 0x004fea000383ffff */
[----:B------:R-:W-:Y:S05]  /*a440*/  BRA `(.L_x_133) ;  /* 0xffffff84003c7947 */ /* 0x000fea000383ffff */
.L_x_46:
[----:B------:R-:W-:-:S07]  /*a450*/  MOV R3, UR5 ;  /* 0x0000000500037c02 */ /* 0x000fce0008000f00 */
.L_x_134:
[----:B-1----:R1:W2:Y:S02]  /*a460*/  SYNCS.PHASECHK.TRANS64.TRYWAIT P0, [R3+URZ], R2 ;  /* 0x00000002030075a7 */ /* 0x0022a400080011ff */
[----:B--2---:R-:W-:Y:S05]  /*a470*/  @!P0 NANOSLEEP.SYNCS 0x989680 ;  /* 0x009896800000895d */ /* 0x004fea0003900000 */
[----:B------:R-:W2:Y:S02]  /*a480*/  @!P0 SYNCS.PHASECHK.TRANS64 P0, [R3+URZ], R2 ;  /* 0x00000002030085a7 */ /* 0x000ea400080010ff */
[----:B--2---:R-:W-:Y:S05]  /*a490*/  @!P0 BRA `(.L_x_134) ;  /* 0xfffffffc00f08947 */ /* 0x004fea000383ffff */
[----:B------:R-:W-:Y:S05]  /*a4a0*/  BRA `(.L_x_135) ;  /* 0xffffff8400487947 */ /* 0x000fea000383ffff */
.L_x_49:
[----:B-1----:R1:W2:Y:S02]  /*a4b0*/  SYNCS.PHASECHK.TRANS64.TRYWAIT P0, [R0+URZ+0xd0], R2 ;  /* 0x0000d002000075a7 */ /* 0x0022a400080011ff */
[----:B--2---:R-:W-:Y:S05]  /*a4c0*/  @!P0 NANOSLEEP.SYNCS 0x989680 ;  /* 0x009896800000895d */ /* 0x004fea0003900000 */
[----:B------:R-:W2:Y:S02]  /*a4d0*/  @!P0 SYNCS.PHASECHK.TRANS64 P0, [R0+URZ+0xd0], R2 ;  /* 0x0000d002000085a7 */ /* 0x000ea400080010ff */
[----:B--2---:R-:W-:Y:S05]  /*a4e0*/  @!P0 BRA `(.L_x_49) ;  /* 0xfffffffc00f08947 */ /* 0x004fea000383ffff */
[----:B------:R-:W-:Y:S05]  /*a4f0*/  BRA `(.L_x_136) ;  /* 0xffffff8400ac7947 */ /* 0x000fea000383ffff */
.L_x_50:
[----:B------:R-:W-:-:S07]  /*a500*/  MOV R3, UR4 ;  /* 0x0000000400037c02 */ /* 0x000fce0008000f00 */
.L_x_137:
[----:B-1----:R1:W2:Y:S02]  /*a510*/  SYNCS.PHASECHK.TRANS64.TRYWAIT P0, [R3+URZ+0x90], R2 ;  /* 0x00009002030075a7 */ /* 0x0022a400080011ff */
[----:B--2---:R-:W-:Y:S05]  /*a520*/  @!P0 NANOSLEEP.SYNCS 0x989680 ;  /* 0x009896800000895d */ /* 0x004fea0003900000 */
[----:B------:R-:W2:Y:S02]  /*a530*/  @!P0 SYNCS.PHASECHK.TRANS64 P0, [R3+URZ+0x90], R2 ;  /* 0x00009002030085a7 */ /* 0x000ea400080010ff */
[----:B--2---:R-:W-:Y:S05]  /*a540*/  @!P0 BRA `(.L_x_137) ;  /* 0xfffffffc00f08947 */ /* 0x004fea000383ffff */
[----:B------:R-:W-:Y:S05]  /*a550*/  BRA `(.L_x_138) ;  /* 0xffffff8400bc7947 */ /* 0x000fea000383ffff */
.L_x_51:
[----:B-1----:R1:W2:Y:S02]  /*a560*/  SYNCS.PHASECHK.TRANS64.TRYWAIT P1, [R0+URZ+0x80], R2 ;  /* 0x00008002000075a7 */ /* 0x0022a400080211ff */
[----:B--2---:R-:W-:Y:S05]  /*a570*/  @!P1 NANOSLEEP.SYNCS 0x989680 ;  /* 0x009896800000995d */ /* 0x004fea0003900000 */
[----:B------:R-:W2:Y:S02]  /*a580*/  @!P1 SYNCS.PHASECHK.TRANS64 P1, [R0+URZ+0x80], R2 ;  /* 0x00008002000095a7 */ /* 0x000ea400080210ff */
[----:B--2---:R-:W-:Y:S05]  /*a590*/  @!P1 BRA `(.L_x_51) ;  /* 0xfffffffc00f09947 */ /* 0x004fea000383ffff */
[----:B------:R-:W-:Y:S05]  /*a5a0*/  BRA `(.L_x_139) ;  /* 0xffffff8400ec7947 */ /* 0x000fea000383ffff */
.L_x_54:
[----:B------:R-:W-:-:S07]  /*a5b0*/  MOV R2, UR4 ;  /* 0x0000000400027c02 */ /* 0x000fce0008000f00 */
.L_x_140:
[----:B-1----:R1:W2:Y:S02]  /*a5c0*/  SYNCS.PHASECHK.TRANS64.TRYWAIT P0, [R2+URZ+0x90], R0 ;  /* 0x00009000020075a7 */ /* 0x0022a400080011ff */
[----:B--2---:R-:W-:Y:S05]  /*a5d0*/  @!P0 NANOSLEEP.SYNCS 0x989680 ;  /* 0x009896800000895d */ /* 0x004fea0003900000 */
[----:B------:R-:W2:Y:S02]  /*a5e0*/  @!P0 SYNCS.PHASECHK.TRANS64 P0, [R2+URZ+0x90], R0 ;  /* 0x00009000020085a7 */ /* 0x000ea400080010ff */
[----:B--2---:R-:W-:Y:S05]  /*a5f0*/  @!P0 BRA `(.L_x_140) ;  /* 0xfffffffc00f08947 */ /* 0x004fea000383ffff */
[----:B------:R-:W-:Y:S05]  /*a600*/  BRA `(.L_x_53) ;  /* 0xffffff8800407947 */ /* 0x000fea000383ffff */
.L_x_63:
[----:B-1----:R-:W-:-:S04]  /*a610*/  MOV R5, UR5 ;  /* 0x0000000500057c02 */ /* 0x002fc80008000f00 */
[----:B------:R1:W2:Y:S03]  /*a620*/  SYNCS.PHASECHK.TRANS64.TRYWAIT P0, [R5+URZ+0x8], R2 ;  /* 0x00000802050075a7 */ /* 0x0002a600080011ff */
[----:B--2---:R-:W-:Y:S05]  /*a630*/  @!P0 NANOSLEEP.SYNCS 0x989680 ;  /* 0x009896800000895d */ /* 0x004fea0003900000 */
[----:B------:R-:W2:Y:S02]  /*a640*/  @!P0 SYNCS.PHASECHK.TRANS64 P0, [R5+URZ+0x8], R2 ;  /* 0x00000802050085a7 */ /* 0x000ea400080010ff */
[----:B--2---:R-:W-:Y:S05]  /*a650*/  @!P0 BRA `(.L_x_63) ;  /* 0xfffffffc00ec8947 */ /* 0x004fea000383ffff */
[----:B------:R-:W-:Y:S05]  /*a660*/  BRA `(.L_x_62) ;  /* 0xffffff8800f47947 */ /* 0x000fea000383ffff */
.L_x_65:
[----:B------:R-:W-:Y:S01]  /*a670*/  BSSY B0, `(.L_x_141) ;  /* 0x0000006000007945 */ /* 0x000fe20003800000 */
[----:B------:R-:W-:-:S07]  /*a680*/  MOV R15, 0xffffffff ;  /* 0xffffffff000f7802 */ /* 0x000fce0000000f00 */
[----:B-1---5:R-:W-:Y:S05]  /*a690*/  WARPSYNC.COLLECTIVE R15, `(.L_x_142) ;  /* 0x000000000f0c7348 */ /* 0x022fea0003c00000 */
[----:B------:R-:W-:Y:S02]  /*a6a0*/  ELECT P6, UR79, PT ;  /* 0x00000000004f782f */ /* 0x000fe400038c0000 */
[----:B------:R-:W-:Y:S01]  /*a6b0*/  MOV R14, UR79 ;  /* 0x0000004f000e7c02 */ /* 0x000fe20008000f00 */
[----:B-1---5:R-:W-:Y:S10]  /*a6c0*/  ENDCOLLECTIVE ;  /* 0x000000000000791b */ /* 0x022ff40003800000 */
.L_x_142:
[----:B------:R-:W-:Y:S05]  /*a6d0*/  BSYNC B0 ;  /* 0x0000000000007941 */ /* 0x000fea0003800000 */
.L_x_141:
[----:B------:R-:W-:Y:S05]  /*a6e0*/  BRA `(.L_x_143) ;  /* 0xffffff8c00247947 */ /* 0x000fea000383ffff */
.L_x_67:
[----:B-1----:R-:W-:-:S04]  /*a6f0*/  MOV R2, UR5 ;  /* 0x0000000500027c02 */ /* 0x002fc80008000f00 */
[----:B------:R1:W2:Y:S03]  /*a700*/  SYNCS.PHASECHK.TRANS64.TRYWAIT P0, [R2+URZ+0x8], R0 ;  /* 0x00000800020075a7 */ /* 0x0002a600080011ff */
[----:B--2---:R-:W-:Y:S05]  /*a710*/  @!P0 NANOSLEEP.SYNCS 0x989680 ;  /* 0x009896800000895d */ /* 0x004fea0003900000 */
[----:B------:R-:W2:Y:S02]  /*a720*/  @!P0 SYNCS.PHASECHK.TRANS64 P0, [R2+URZ+0x8], R0 ;  /* 0x00000800020085a7 */ /* 0x000ea400080010ff */
[----:B--2---:R-:W-:Y:S05]  /*a730*/  @!P0 BRA `(.L_x_67) ;  /* 0xfffffffc00ec8947 */ /* 0x004fea000383ffff */
[----:B------:R-:W-:Y:S05]  /*a740*/  BRA `(.L_x_66) ;  /* 0xffffff8c00287947 */ /* 0x000fea000383ffff */
.L_x_68:
[----:B-1----:R1:W2:Y:S02]  /*a750*/  SYNCS.PHASECHK.TRANS64.TRYWAIT P0, [R3+URZ+0x80], R4 ;  /* 0x00008004030075a7 */ /* 0x0022a400080011ff */
[----:B--2---:R-:W-:Y:S05]  /*a760*/  @!P0 NANOSLEEP.SYNCS 0x989680 ;  /* 0x009896800000895d */ /* 0x004fea0003900000 */
[----:B------:R-:W2:Y:S02]  /*a770*/  @!P0 SYNCS.PHASECHK.TRANS64 P0, [R3+URZ+0x80], R4 ;  /* 0x00008004030085a7 */ /* 0x000ea400080010ff */
[----:B--2---:R-:W-:Y:S05]  /*a780*/  @!P0 BRA `(.L_x_68) ;  /* 0xfffffffc00f08947 */ /* 0x004fea000383ffff */
[----:B------:R-:W-:Y:S05]  /*a790*/  BRA `(.L_x_144) ;  /* 0xffffff9000187947 */ /* 0x000fea000383ffff */
.L_x_70:
[----:B------:R-:W-:-:S07]  /*a7a0*/  MOV R3, UR31 ;  /* 0x0000001f00037c02 */ /* 0x000fce0008000f00 */
.L_x_145:
[----:B-1----:R1:W2:Y:S02]  /*a7b0*/  SYNCS.PHASECHK.TRANS64.TRYWAIT P0, [R3+URZ+0xb8], R2 ;  /* 0x0000b802030075a7 */ /* 0x0022a400080011ff */
[----:B--2---:R-:W-:Y:S05]  /*a7c0*/  @!P0 NANOSLEEP.SYNCS 0x989680 ;  /* 0x009896800000895d */ /* 0x004fea0003900000 */
[----:B------:R-:W2:Y:S02]  /*a7d0*/  @!P0 SYNCS.PHASECHK.TRANS64 P0, [R3+URZ+0xb8], R2 ;  /* 0x0000b802030085a7 */ /* 0x000ea400080010ff */
[----:B--2---:R-:W-:Y:S05]  /*a7e0*/  @!P0 BRA `(.L_x_145) ;  /* 0xfffffffc00f08947 */ /* 0x004fea000383ffff */
[----:B------:R-:W-:Y:S05]  /*a7f0*/  BRA `(.L_x_146) ;  /* 0xffffff9000607947 */ /* 0x000fea000383ffff */
.L_x_73:
[----:B------:R-:W-:Y:S07]  /*a800*/  MOV R3, UR7 ;  /* 0x0000000700037c02 */ /* 0x000fee0008000f00 */
.L_x_147:
[----:B-1----:R1:W2:Y:S02]  /*a810*/  SYNCS.PHASECHK.TRANS64.TRYWAIT P0, [R3+URZ], R2 ;  /* 0x00000002030075a7 */ /* 0x0022a400080011ff */
[----:B--2---:R-:W-:Y:S05]  /*a820*/  @!P0 NANOSLEEP.SYNCS 0x989680 ;  /* 0x009896800000895d */ /* 0x004fea0003900000 */
[----:B------:R-:W2:Y:S02]  /*a830*/  @!P0 SYNCS.PHASECHK.TRANS64 P0, [R3+URZ], R2 ;  /* 0x00000002030085a7 */ /* 0x000ea400080010ff */
[----:B--2---:R-:W-:Y:S05]  /*a840*/  @!P0 BRA `(.L_x_147) ;  /* 0xfffffffc00f08947 */ /* 0x004fea000383ffff */
[----:B------:R-:W-:Y:S05]  /*a850*/  BRA `(.L_x_72) ;  /* 0xffffff9000747947 */ /* 0x000fea000383ffff */
.L_x_77:
[----:B------:R-:W-:-:S07]  /*a860*/  MOV R2, UR4 ;  /* 0x0000000400027c02 */ /* 0x000fce0008000f00 */
.L_x_148:
[----:B-1----:R1:W2:Y:S02]  /*a870*/  SYNCS.PHASECHK.TRANS64.TRYWAIT P0, [R2+URZ], R0 ;  /* 0x00000000020075a7 */ /* 0x0022a400080011ff */
[----:B--2---:R-:W-:Y:S05]  /*a880*/  @!P0 NANOSLEEP.SYNCS 0x989680 ;  /* 0x009896800000895d */ /* 0x004fea0003900000 */
[----:B------:R-:W2:Y:S02]  /*a890*/  @!P0 SYNCS.PHASECHK.TRANS64 P0, [R2+URZ], R0 ;  /* 0x00000000020085a7 */ /* 0x000ea400080010ff */
[----:B--2---:R-:W-:Y:S05]  /*a8a0*/  @!P0 BRA `(.L_x_148) ;  /* 0xfffffffc00f08947 */ /* 0x004fea000383ffff */
[----:B------:R-:W-:Y:S05]  /*a8b0*/  BRA `(.L_x_149) ;  /* 0xffffff94006c7947 */ /* 0x000fea000383ffff */
.L_x_78:
[----:B------:R-:W-:-:S07]  /*a8c0*/  MOV R2, UR5 ;  /* 0x0000000500027c02 */ /* 0x000fce0008000f00 */
.L_x_150:
[----:B-1----:R1:W2:Y:S02]  /*a8d0*/  SYNCS.PHASECHK.TRANS64.TRYWAIT P0, [R2+URZ], R0 ;  /* 0x00000000020075a7 */ /* 0x0022a400080011ff */
[----:B--2---:R-:W-:Y:S05]  /*a8e0*/  @!P0 NANOSLEEP.SYNCS 0x989680 ;  /* 0x009896800000895d */ /* 0x004fea0003900000 */
[----:B------:R-:W2:Y:S02]  /*a8f0*/  @!P0 SYNCS.PHASECHK.TRANS64 P0, [R2+URZ], R0 ;  /* 0x00000000020085a7 */ /* 0x000ea400080010ff */
[----:B--2---:R-:W-:Y:S05]  /*a900*/  @!P0 BRA `(.L_x_150) ;  /* 0xfffffffc00f08947 */ /* 0x004fea000383ffff */
[----:B------:R-:W-:Y:S05]  /*a910*/  BRA `(.L_x_151) ;  /* 0xffffff9400787947 */ /* 0x000fea000383ffff */
.L_x_81:
[----:B------:R-:W-:-:S07]  /*a920*/  MOV R0, UR27 ;  /* 0x0000001b00007c02 */ /* 0x000fce0008000f00 */
.L_x_152:
[----:B-1----:R1:W2:Y:S02]  /*a930*/  SYNCS.PHASECHK.TRANS64.TRYWAIT P1, [R0+URZ+0xf0], R2 ;  /* 0x0000f002000075a7 */ /* 0x0022a400080211ff */
[----:B--2---:R-:W-:Y:S05]  /*a940*/  @!P1 NANOSLEEP.SYNCS 0x989680 ;  /* 0x009896800000995d */ /* 0x004fea0003900000 */
[----:B------:R-:W2:Y:S02]  /*a950*/  @!P1 SYNCS.PHASECHK.TRANS64 P1, [R0+URZ+0xf0], R2 ;  /* 0x0000f002000095a7 */ /* 0x000ea400080210ff */
[----:B--2---:R-:W-:Y:S05]  /*a960*/  @!P1 BRA `(.L_x_152) ;  /* 0xfffffffc00f09947 */ /* 0x004fea000383ffff */
[----:B------:R-:W-:Y:S05]  /*a970*/  BRA `(.L_x_153) ;  /* 0xffffff9400c47947 */ /* 0x000fea000383ffff */
.L_x_86:
[----:B-1----:R1:W4:Y:S02]  /*a980*/  SYNCS.PHASECHK.TRANS64.TRYWAIT P0, [R2+URZ+0x80], R0 ;  /* 0x00008000020075a7 */ /* 0x00232400080011ff */
[----:B----4-:R-:W-:Y:S05]  /*a990*/  @!P0 NANOSLEEP.SYNCS 0x989680 ;  /* 0x009896800000895d */ /* 0x010fea0003900000 */
[----:B------:R-:W4:Y:S02]  /*a9a0*/  @!P0 SYNCS.PHASECHK.TRANS64 P0, [R2+URZ+0x80], R0 ;  /* 0x00008000020085a7 */ /* 0x000f2400080010ff */
[----:B----4-:R-:W-:Y:S05]  /*a9b0*/  @!P0 BRA `(.L_x_86) ;  /* 0xfffffffc00f08947 */ /* 0x010fea000383ffff */
[----:B------:R-:W-:Y:S05]  /*a9c0*/  BRA `(.L_x_154) ;  /* 0xffffff9800ec7947 */ /* 0x000fea000383ffff */
.L_x_89:
[----:B------:R-:W-:Y:S07]  /*a9d0*/  MOV R2, UR6 ;  /* 0x0000000600027c02 */ /* 0x000fee0008000f00 */
.L_x_155:
[----:B-1----:R1:W2:Y:S02]  /*a9e0*/  SYNCS.PHASECHK.TRANS64.TRYWAIT P1, [R2+URZ+0x78], R0 ;  /* 0x00007800020075a7 */ /* 0x0022a400080211ff */
[----:B--2---:R-:W-:Y:S05]  /*a9f0*/  @!P1 NANOSLEEP.SYNCS 0x989680 ;  /* 0x009896800000995d */ /* 0x004fea0003900000 */
[----:B------:R-:W2:Y:S02]  /*aa00*/  @!P1 SYNCS.PHASECHK.TRANS64 P1, [R2+URZ+0x78], R0 ;  /* 0x00007800020095a7 */ /* 0x000ea400080210ff */
[----:B--2---:R-:W-:Y:S05]  /*aa10*/  @!P1 BRA `(.L_x_155) ;  /* 0xfffffffc00f09947 */ /* 0x004fea000383ffff */
[----:B------:R-:W-:Y:S05]  /*aa20*/  BRA `(.L_x_88) ;  /* 0xffffffa0005c7947 */ /* 0x000fea000383ffff */
.L_x_92:
[----:B------:R-:W-:Y:S07]  /*aa30*/  MOV R3, UR5 ;  /* 0x0000000500037c02 */ /* 0x000fee0008000f00 */
.L_x_156:
[----:B-1----:R1:W2:Y:S02]  /*aa40*/  SYNCS.PHASECHK.TRANS64.TRYWAIT P2, [R3+URZ+0x60], R2 ;  /* 0x00006002030075a7 */ /* 0x0022a400080411ff */
[----:B--2---:R-:W-:Y:S05]  /*aa50*/  @!P2 NANOSLEEP.SYNCS 0x989680 ;  /* 0x009896800000a95d */ /* 0x004fea0003900000 */
[----:B------:R-:W2:Y:S02]  /*aa60*/  @!P2 SYNCS.PHASECHK.TRANS64 P2, [R3+URZ+0x60], R2 ;  /* 0x000060020300a5a7 */ /* 0x000ea400080410ff */
[----:B--2---:R-:W-:Y:S05]  /*aa70*/  @!P2 BRA `(.L_x_156) ;  /* 0xfffffffc00f0a947 */ /* 0x004fea000383ffff */
[----:B------:R-:W-:Y:S05]  /*aa80*/  BRA `(.L_x_157) ;  /* 0xffffffa000c87947 */ /* 0x000fea000383ffff */
.L_x_94:
[----:B------:R-:W-:-:S07]  /*aa90*/  MOV R2, UR4 ;  /* 0x0000000400027c02 */ /* 0x000fce0008000f00 */
.L_x_158:
[----:B--2---:R2:W4:Y:S02]  /*aaa0*/  SYNCS.PHASECHK.TRANS64.TRYWAIT P0, [R2+URZ], R0 ;  /* 0x00000000020075a7 */ /* 0x00452400080011ff */
[----:B----4-:R-:W-:Y:S05]  /*aab0*/  @!P0 NANOSLEEP.SYNCS 0x989680 ;  /* 0x009896800000895d */ /* 0x010fea0003900000 */
[----:B------:R-:W4:Y:S02]  /*aac0*/  @!P0 SYNCS.PHASECHK.TRANS64 P0, [R2+URZ], R0 ;  /* 0x00000000020085a7 */ /* 0x000f2400080010ff */
[----:B----4-:R-:W-:Y:S05]  /*aad0*/  @!P0 BRA `(.L_x_158) ;  /* 0xfffffffc00f08947 */ /* 0x010fea000383ffff */
[----:B------:R-:W-:Y:S05]  /*aae0*/  BRA `(.L_x_159) ;  /* 0xffffffa400a07947 */ /* 0x000fea000383ffff */
.L_x_96:
[----:B------:R-:W-:Y:S07]  /*aaf0*/  MOV R2, UR4 ;  /* 0x0000000400027c02 */ /* 0x000fee0008000f00 */
.L_x_160:
[----:B-1----:R1:W2:Y:S02]  /*ab00*/  SYNCS.PHASECHK.TRANS64.TRYWAIT P0, [R2+URZ+0x80], R0 ;  /* 0x00008000020075a7 */ /* 0x0022a400080011ff */
[----:B--2---:R-:W-:Y:S05]  /*ab10*/  @!P0 NANOSLEEP.SYNCS 0x989680 ;  /* 0x009896800000895d */ /* 0x004fea0003900000 */
[----:B------:R-:W2:Y:S02]  /*ab20*/  @!P0 SYNCS.PHASECHK.TRANS64 P0, [R2+URZ+0x80], R0 ;  /* 0x00008000020085a7 */ /* 0x000ea400080010ff */
[----:B--2---:R-:W-:Y:S05]  /*ab30*/  @!P0 BRA `(.L_x_160) ;  /* 0xfffffffc00f08947 */ /* 0x004fea000383ffff */
[----:B------:R-:W-:Y:S05]  /*ab40*/  BRA `(.L_x_161) ;  /* 0xffffffa800387947 */ /* 0x000fea000383ffff */
.L_x_106:
[----:B--2---:R2:W4:Y:S02]  /*ab50*/  SYNCS.PHASECHK.TRANS64.TRYWAIT P0, [R9+URZ+0x50], R2 ;  /* 0x00005002090075a7 */ /* 0x00452400080011ff */
[----:B----4-:R-:W-:Y:S05]  /*ab60*/  @!P0 NANOSLEEP.SYNCS 0x989680 ;  /* 0x009896800000895d */ /* 0x010fea0003900000 */
[----:B------:R-:W4:Y:S02]  /*ab70*/  @!P0 SYNCS.PHASECHK.TRANS64 P0, [R9+URZ+0x50], R2 ;  /* 0x00005002090085a7 */ /* 0x000f2400080010ff */
[----:B----4-:R-:W-:Y:S05]  /*ab80*/  @!P0 BRA `(.L_x_106) ;  /* 0xfffffffc00f08947 */ /* 0x010fea000383ffff */
[----:B------:R-:W-:Y:S05]  /*ab90*/  BRA `(.L_x_105) ;  /* 0xffffffb800807947 */ /* 0x000fea000383ffff */
.L_x_108:
[----:B-1----:R1:W4:Y:S02]  /*aba0*/  SYNCS.PHASECHK.TRANS64.TRYWAIT P1, [R7+URZ+0xa0], R6 ;  /* 0x0000a006070075a7 */ /* 0x00232400080211ff */
[----:B----4-:R-:W-:Y:S05]  /*abb0*/  @!P1 NANOSLEEP.SYNCS 0x989680 ;  /* 0x009896800000995d */ /* 0x010fea0003900000 */
[----:B------:R-:W4:Y:S02]  /*abc0*/  @!P1 SYNCS.PHASECHK.TRANS64 P1, [R7+URZ+0xa0], R6 ;  /* 0x0000a006070095a7 */ /* 0x000f2400080210ff */
[----:B----4-:R-:W-:Y:S05]  /*abd0*/  @!P1 BRA `(.L_x_108) ;  /* 0xfffffffc00f09947 */ /* 0x010fea000383ffff */
[----:B------:R-:W-:Y:S05]  /*abe0*/  BRA `(.L_x_107) ;  /* 0xffffffbc00bc7947 */ /* 0x000fea000383ffff */
        .weak           $__internal_0_$__cuda_sm10x_tcgen05_guardrail_trap_col_being_dealloced_not_returned_by_alloc
        .type           $__internal_0_$__cuda_sm10x_tcgen05_guardrail_trap_col_being_dealloced_not_returned_by_alloc,@function
        .size           $__internal_0_$__cuda_sm10x_tcgen05_guardrail_trap_col_being_dealloced_not_returned_by_alloc,($__internal_1_$__cuda_sm10x_tcgen05_guardrail_trap_phase_invalid_during_alloc - $__internal_0_$__cuda_sm10x_tcgen05_guardrail_trap_col_being_dealloced_not_returned_by_alloc)
$__internal_0_$__cuda_sm10x_tcgen05_guardrail_trap_col_being_dealloced_not_returned_by_alloc:
[----:B------:R-:W-:Y:S05]  /*abf0*/  BPT.TRAP 0x1 ;  /* 0x000000040000795c */ /* 0x000fea0000300000 */
[----:B------:R-:W-:-:S04]  /*ac00*/  HFMA2 R3, -RZ, RZ, 0, 0 ;  /* 0x00000000ff037431 */ /* 0x000fc800000001ff */
[----:B------:R-:W-:Y:S05]  /*ac10*/  RET.REL.NODEC R2 `(_ZN7cutlass13device_kernelINS_4gemm6kernel13GemmUniversalIN4cute5tupleIJiiiiEEENS1_10collective13CollectiveMmaINS1_35MainloopSm100TmaUmmaWarpSpecializedILi5ELi2ELi3ENS5_IJNS4_1CILi2EEENSA_ILi1EEESC_EEEEENS5_IJNSA_ILi256EEENSA_ILi160EEENSA_ILi64EEEEEENS_10bfloat16_tENS5_IJlSC_lEEESJ_SK_NS4_8TiledMMAINS4_8MMA_AtomIJNS4_26SM100_MMA_F16BF16_2x1SM_SSISJ_SJ_fLi256ELi160ELNS4_4UMMA5MajorE0ELSP_0ELNSO_7ScaleInE0ELSQ_0EEEEEENS4_6LayoutINS5_IJSC_SC_SC_EEENS5_IJNSA_ILi0EEESV_SV_EEEEENS5_IJNS4_10UnderscoreESY_SY_EEEEENS4_18SM100_TMA_2SM_LOADENS4_14ComposedLayoutINS4_7SwizzleILi3ELi4ELi3EEENS4_18smem_ptr_flag_bitsILi16EEENST_INS5_IJNSA_ILi8EEESH_EEENS5_IJSH_SC_EEEEEEEvNS4_8identityES11_S1B_vS1C_EENS_8epilogue10collective18CollectiveEpilogueINS1E_23Sm100TmaWarpSpecializedILi2ELi1ELi160ELb1ELb0EEEJNS5_IJNSA_ILi128EEESG_SH_EEENS5_IJNST_IS1J_SC_EENST_ISG_SC_EEEEESJ_SK_SJ_SK_NS1E_6fusion15FusionCallbacksIS1I_NS1O_17LinearCombinationISJ_fSJ_fLNS_15FloatRoundStyleE2EEES1K_S1N_JEEENS4_5SM1004TMEM4LOAD26SM100_TMEM_LOAD_32dp32b32xENS4_13SM90_TMA_LOADENS12_INS13_ILi2ELi4ELi3EEES16_NST_INS5_IJS17_NSA_ILi32EEEEEENS5_IJS20_SC_EEEEEEENS4_39AutoVectorizingCopyWithAssumedAlignmentILi128EEENS4_14SM90_TMA_STOREES24_S26_S26_EEEvvEEEEvNT_6ParamsE) ;  /* 0xffffff5002f87950 */ /* 0x000fea0003c3ffff */
        .weak           $__internal_1_$__cuda_sm10x_tcgen05_guardrail_trap_phase_invalid_during_alloc
        .type           $__internal_1_$__cuda_sm10x_tcgen05_guardrail_trap_phase_invalid_during_alloc,@function
        .size           $__internal_1_$__cuda_sm10x_tcgen05_guardrail_trap_phase_invalid_during_alloc,($__internal_2_$__cuda_sm10x_tcgen05_guardrail_trap_unallocated_columns_being_dealloced - $__internal_1_$__cuda_sm10x_tcgen05_guardrail_trap_phase_invalid_during_alloc)
$__internal_1_$__cuda_sm10x_tcgen05_guardrail_trap_phase_invalid_during_alloc:
[----:B------:R-:W-:Y:S05]  /*ac20*/  BPT.TRAP 0x1 ;  /* 0x000000040000795c */ /* 0x000fea0000300000 */
[----:B------:R-:W-:-:S04]  /*ac30*/  MOV R3, 0x0 ;  /* 0x0000000000037802 */ /* 0x000fc80000000f00 */
[----:B------:R-:W-:Y:S05]  /*ac40*/  RET.REL.NODEC R2 `(_ZN7cutlass13device_kernelINS_4gemm6kernel13GemmUniversalIN4cute5tupleIJiiiiEEENS1_10collective13CollectiveMmaINS1_35MainloopSm100TmaUmmaWarpSpecializedILi5ELi2ELi3ENS5_IJNS4_1CILi2EEENSA_ILi1EEESC_EEEEENS5_IJNSA_ILi256EEENSA_ILi160EEENSA_ILi64EEEEEENS_10bfloat16_tENS5_IJlSC_lEEESJ_SK_NS4_8TiledMMAINS4_8MMA_AtomIJNS4_26SM100_MMA_F16BF16_2x1SM_SSISJ_SJ_fLi256ELi160ELNS4_4UMMA5MajorE0ELSP_0ELNSO_7ScaleInE0ELSQ_0EEEEEENS4_6LayoutINS5_IJSC_SC_SC_EEENS5_IJNSA_ILi0EEESV_SV_EEEEENS5_IJNS4_10UnderscoreESY_SY_EEEEENS4_18SM100_TMA_2SM_LOADENS4_14ComposedLayoutINS4_7SwizzleILi3ELi4ELi3EEENS4_18smem_ptr_flag_bitsILi16EEENST_INS5_IJNSA_ILi8EEESH_EEENS5_IJSH_SC_EEEEEEEvNS4_8identityES11_S1B_vS1C_EENS_8epilogue10collective18CollectiveEpilogueINS1E_23Sm100TmaWarpSpecializedILi2ELi1ELi160ELb1ELb0EEEJNS5_IJNSA_ILi128EEESG_SH_EEENS5_IJNST_IS1J_SC_EENST_ISG_SC_EEEEESJ_SK_SJ_SK_NS1E_6fusion15FusionCallbacksIS1I_NS1O_17LinearCombinationISJ_fSJ_fLNS_15FloatRoundStyleE2EEES1K_S1N_JEEENS4_5SM1004TMEM4LOAD26SM100_TMEM_LOAD_32dp32b32xENS4_13SM90_TMA_LOADENS12_INS13_ILi2ELi4ELi3EEES16_NST_INS5_IJS17_NSA_ILi32EEEEEENS5_IJS20_SC_EEEEEEENS4_39AutoVectorizingCopyWithAssumedAlignmentILi128EEENS4_14SM90_TMA_STOREES24_S26_S26_EEEvvEEEEvNT_6ParamsE) ;  /* 0xffffff5002ec7950 */ /* 0x000fea0003c3ffff */
        .weak           $__internal_2_$__cuda_sm10x_tcgen05_guardrail_trap_unallocated_columns_being_dealloced
        .type           $__internal_2_$__cuda_sm10x_tcgen05_guardrail_trap_unallocated_columns_being_dealloced,@function
        .size           $__internal_2_$__cuda_sm10x_tcgen05_guardrail_trap_unallocated_columns_being_dealloced,(.L_x_163 - $__internal_2_$__cuda_sm10x_tcgen05_guardrail_trap_unallocated_columns_being_dealloced)
$__internal_2_$__cuda_sm10x_tcgen05_guardrail_trap_unallocated_columns_being_dealloced:
[----:B------:R-:W-:Y:S05]  /*ac50*/  BPT.TRAP 0x1 ;  /* 0x000000040000795c */ /* 0x000fea0000300000 */
[----:B------:R-:W-:-:S04]  /*ac60*/  HFMA2 R3, -RZ, RZ, 0, 0 ;  /* 0x00000000ff037431 */ /* 0x000fc800000001ff */
[----:B------:R-:W-:Y:S05]  /*ac70*/  RET.REL.NODEC R2 `(_ZN7cutlass13device_kernelINS_4gemm6kernel13GemmUniversalIN4cute5tupleIJiiiiEEENS1_10collective13CollectiveMmaINS1_35MainloopSm100TmaUmmaWarpSpecializedILi5ELi2ELi3ENS5_IJNS4_1CILi2EEENSA_ILi1EEESC_EEEEENS5_IJNSA_ILi256EEENSA_ILi160EEENSA_ILi64EEEEEENS_10bfloat16_tENS5_IJlSC_lEEESJ_SK_NS4_8TiledMMAINS4_8MMA_AtomIJNS4_26SM100_MMA_F16BF16_2x1SM_SSISJ_SJ_fLi256ELi160ELNS4_4UMMA5MajorE0ELSP_0ELNSO_7ScaleInE0ELSQ_0EEEEEENS4_6LayoutINS5_IJSC_SC_SC_EEENS5_IJNSA_ILi0EEESV_SV_EEEEENS5_IJNS4_10UnderscoreESY_SY_EEEEENS4_18SM100_TMA_2SM_LOADENS4_14ComposedLayoutINS4_7SwizzleILi3ELi4ELi3EEENS4_18smem_ptr_flag_bitsILi16EEENST_INS5_IJNSA_ILi8EEESH_EEENS5_IJSH_SC_EEEEEEEvNS4_8identityES11_S1B_vS1C_EENS_8epilogue10collective18CollectiveEpilogueINS1E_23Sm100TmaWarpSpecializedILi2ELi1ELi160ELb1ELb0EEEJNS5_IJNSA_ILi128EEESG_SH_EEENS5_IJNST_IS1J_SC_EENST_ISG_SC_EEEEESJ_SK_SJ_SK_NS1E_6fusion15FusionCallbacksIS1I_NS1O_17LinearCombinationISJ_fSJ_fLNS_15FloatRoundStyleE2EEES1K_S1N_JEEENS4_5SM1004TMEM4LOAD26SM100_TMEM_LOAD_32dp32b32xENS4_13SM90_TMA_LOADENS12_INS13_ILi2ELi4ELi3EEES16_NST_INS5_IJS17_NSA_ILi32EEEEEENS5_IJS20_SC_EEEEEEENS4_39AutoVectorizingCopyWithAssumedAlignmentILi128EEENS4_14SM90_TMA_STOREES24_S26_S26_EEEvvEEEEvNT_6ParamsE) ;  /* 0xffffff5002e07950 */ /* 0x000fea0003c3ffff */
.L_x_162:
[----:B------:R-:W-:-:S00]  /*ac80*/  BRA `(.L_x_162) ;  /* 0xfffffffc00fc7947 */ /* 0x000fc0000383ffff */
[----:B------:R-:W-:-:S00]  /*ac90*/  NOP ;  /* 0x0000000000007918 */ /* 0x000fc00000000000 */
        /* <DEDUP_REMOVED lines=14> */
.L_x_163:


//--------------------- .nv.global.init           --------------------------
	.section	.nv.global.init,"aw",@progbits
.nv.global.init:
	.type		$str$27,@object
	.size		$str$27,($str$28 - $str$27)
$str$27:
        /*0000*/ 	.byte	0x28, 0x61, 0x64, 0x64, 0x72, 0x65, 0x73, 0x73, 0x20, 0x26, 0x20, 0x6d, 0x61, 0x73, 0x6b, 0x29
        /*0010*/ 	.byte	0x20, 0x3d, 0x3d, 0x20, 0x30, 0x00
	.type		$str$28,@object
	.size		$str$28,($str$26 - $str$28)
$str$28:
        /*0016*/ 	.byte	0x2f, 0x74, 0x6d, 0x70, 0x2f, 0x63, 0x75, 0x74, 0x6c, 0x61, 0x73, 0x73, 0x5f, 0x73, 0x77, 0x65
        /*0026*/ 	.byte	0x65, 0x70, 0x5f, 0x73, 0x72, 0x63, 0x2f, 0x69, 0x6e, 0x63, 0x6c, 0x75, 0x64, 0x65, 0x2f, 0x63
        /*0036*/ 	.byte	0x75, 0x74, 0x65, 0x2f, 0x70, 0x6f, 0x69, 0x6e, 0x74, 0x65, 0x72, 0x5f, 0x66, 0x6c, 0x61, 0x67
        /*0046*/ 	.byte	0x67, 0x65, 0x64, 0x2e, 0x68, 0x70, 0x70, 0x00
	.type		$str$26,@object
	.size		$str$26,($str$25 - $str$26)
$str$26:
        /*004e*/ 	.byte	0x2f, 0x74, 0x6d, 0x70, 0x2f, 0x63, 0x75, 0x74, 0x6c, 0x61, 0x73, 0x73, 0x5f, 0x73, 0x77, 0x65
        /*005e*/ 	.byte	0x65, 0x70, 0x5f, 0x73, 0x72, 0x63, 0x2f, 0x69, 0x6e, 0x63, 0x6c, 0x75, 0x64, 0x65, 0x2f, 0x63
        /*006e*/ 	.byte	0x75, 0x74, 0x65, 0x2f, 0x61, 0x74, 0x6f, 0x6d, 0x2f, 0x63, 0x6f, 0x70, 0x79, 0x5f, 0x74, 0x72
        /*007e*/ 	.byte	0x61, 0x69, 0x74, 0x73, 0x5f, 0x73, 0x6d, 0x31, 0x30, 0x30, 0x2e, 0x68, 0x70, 0x70, 0x00
	.type		$str$25,@object
	.size		$str$25,(__unnamed_1 - $str$25)
$str$25:
        /*008d*/ 	.byte	0x28, 0x28, 0x75, 0x69, 0x6e, 0x74, 0x33, 0x32, 0x5f, 0x74, 0x28, 0x74, 0x68, 0x72, 0x65, 0x61
        /*009d*/ 	.byte	0x64, 0x49, 0x64, 0x78, 0x2e, 0x78, 0x29, 0x20, 0x2f, 0x20, 0x33, 0x32, 0x29, 0x20, 0x25, 0x20
        /*00ad*/ 	.byte	0x34, 0x29, 0x20, 0x3d, 0x3d, 0x20, 0x28, 0x28, 0x28, 0x74, 0x6d, 0x65, 0x6d, 0x5f, 0x61, 0x64
        /*00bd*/ 	.byte	0x64, 0x72, 0x20, 0x3e, 0x3e, 0x20, 0x31, 0x36, 0x29, 0x20, 0x2f, 0x20, 0x33, 0x32, 0x29, 0x20
        /*00cd*/ 	.byte	0x25, 0x20, 0x34, 0x29, 0x00
	.type		__unnamed_1,@object
	.size		__unnamed_1,(__unnamed_2 - __unnamed_1)
__unnamed_1:
        /* <DEDUP_REMOVED lines=25> */
        /*0262*/ 	.byte	0x3a, 0x43, 0x3c, 0x32, 0x30, 0x34, 0x38, 0x30, 0x3e, 0x3e, 0x3e, 0x3e, 0x5d, 0x00
	.type		__unnamed_2,@object
	.size		__unnamed_2,(.L_2 - __unnamed_2)
__unnamed_2:
        /* <DEDUP_REMOVED lines=43> */
.L_2:


//--------------------- .nv.shared._ZN7cutlass13device_kernelINS_4gemm6kernel13GemmUniversalIN4cute5tupleIJiiiiEEENS1_10collective13CollectiveMmaINS1_35MainloopSm100TmaUmmaWarpSpecializedILi5ELi2ELi3ENS5_IJNS4_1CILi2EEENSA_ILi1EEESC_EEEEENS5_IJNSA_ILi256EEENSA_ILi160EEENSA_ILi64EEEEEENS_10bfloat16_tENS5_IJlSC_lEEESJ_SK_NS4_8TiledMMAINS4_8MMA_AtomIJNS4_26SM100_MMA_F16BF16_2x1SM_SSISJ_SJ_fLi256ELi160ELNS4_4UMMA5MajorE0ELSP_0ELNSO_7ScaleInE0ELSQ_0EEEEEENS4_6LayoutINS5_IJSC_SC_SC_EEENS5_IJNSA_ILi0EEESV_SV_EEEEENS5_IJNS4_10UnderscoreESY_SY_EEEEENS4_18SM100_TMA_2SM_LOADENS4_14ComposedLayoutINS4_7SwizzleILi3ELi4ELi3EEENS4_18smem_ptr_flag_bitsILi16EEENST_INS5_IJNSA_ILi8EEESH_EEENS5_IJSH_SC_EEEEEEEvNS4_8identityES11_S1B_vS1C_EENS_8epilogue10collective18CollectiveEpilogueINS1E_23Sm100TmaWarpSpecializedILi2ELi1ELi160ELb1ELb0EEEJNS5_IJNSA_ILi128EEESG_SH_EEENS5_IJNST_IS1J_SC_EENST_ISG_SC_EEEEESJ_SK_SJ_SK_NS1E_6fusion15FusionCallbacksIS1I_NS1O_17LinearCombinationISJ_fSJ_fLNS_15FloatRoundStyleE2EEES1K_S1N_JEEENS4_5SM1004TMEM4LOAD26SM100_TMEM_LOAD_32dp32b32xENS4_13SM90_TMA_LOADENS12_INS13_ILi2ELi4ELi3EEES16_NST_INS5_IJS17_NSA_ILi32EEEEEENS5_IJS20_SC_EEEEEEENS4_39AutoVectorizingCopyWithAssumedAlignmentILi128EEENS4_14SM90_TMA_STOREES24_S26_S26_EEEvvEEEEvNT_6ParamsE --------------------------
	.section	.nv.shared._ZN7cutlass13device_kernelINS_4gemm6kernel13GemmUniversalIN4cute5tupleIJiiiiEEENS1_10collective13CollectiveMmaINS1_35MainloopSm100TmaUmmaWarpSpecializedILi5ELi2ELi3ENS5_IJNS4_1CILi2EEENSA_ILi1EEESC_EEEEENS5_IJNSA_ILi256EEENSA_ILi160EEENSA_ILi64EEEEEENS_10bfloat16_tENS5_IJlSC_lEEESJ_SK_NS4_8TiledMMAINS4_8MMA_AtomIJNS4_26SM100_MMA_F16BF16_2x1SM_SSISJ_SJ_fLi256ELi160ELNS4_4UMMA5MajorE0ELSP_0ELNSO_7ScaleInE0ELSQ_0EEEEEENS4_6LayoutINS5_IJSC_SC_SC_EEENS5_IJNSA_ILi0EEESV_SV_EEEEENS5_IJNS4_10UnderscoreESY_SY_EEEEENS4_18SM100_TMA_2SM_LOADENS4_14ComposedLayoutINS4_7SwizzleILi3ELi4ELi3EEENS4_18smem_ptr_flag_bitsILi16EEENST_INS5_IJNSA_ILi8EEESH_EEENS5_IJSH_SC_EEEEEEEvNS4_8identityES11_S1B_vS1C_EENS_8epilogue10collective18CollectiveEpilogueINS1E_23Sm100TmaWarpSpecializedILi2ELi1ELi160ELb1ELb0EEEJNS5_IJNSA_ILi128EEESG_SH_EEENS5_IJNST_IS1J_SC_EENST_ISG_SC_EEEEESJ_SK_SJ_SK_NS1E_6fusion15FusionCallbacksIS1I_NS1O_17LinearCombinationISJ_fSJ_fLNS_15FloatRoundStyleE2EEES1K_S1N_JEEENS4_5SM1004TMEM4LOAD26SM100_TMEM_LOAD_32dp32b32xENS4_13SM90_TMA_LOADENS12_INS13_ILi2ELi4ELi3EEES16_NST_INS5_IJS17_NSA_ILi32EEEEEENS5_IJS20_SC_EEEEEEENS4_39AutoVectorizingCopyWithAssumedAlignmentILi128EEENS4_14SM90_TMA_STOREES24_S26_S26_EEEvvEEEEvNT_6ParamsE,"aw",@nobits
	.sectionflags	@""
	.align	16
	.zero		1024


//--------------------- .nv.shared.reserved.0     --------------------------
	.section	.nv.shared.reserved.0,"aw",@nobits
	.weak		__nv_reservedSMEM_offset_0_alias
	.size		__nv_reservedSMEM_offset_0_alias, 0, 64
	.other		__nv_reservedSMEM_offset_0_alias,@"STO_CUDA_RESERVED_SHARED STV_DEFAULT"
__nv_reservedSMEM_offset_0_alias:
	.zero		0
.nv.shared.reserved.0:
	.zero		64
	.weak		__nv_reservedSMEM_tcgen05_partition
	.type		__nv_reservedSMEM_tcgen05_partition,@object
	.size		__nv_reservedSMEM_tcgen05_partition,(.L_0 - __nv_reservedSMEM_tcgen05_partition)
__nv_reservedSMEM_tcgen05_partition:
	.zero		32
.L_0:


//--------------------- .nv.global                --------------------------
	.section	.nv.global,"aw",@nobits
.nv.global:
	.type		_ZN40_INTERNAL_5e10b84e_4_k_cu_b52aba79_231064cute1_E,@object
	.size		_ZN40_INTERNAL_5e10b84e_4_k_cu_b52aba79_231064cute1_E,(_ZN40_INTERNAL_5e10b84e_4_k_cu_b52aba79_231064cuda3std3__45__cpo6cbeginE - _ZN40_INTERNAL_5e10b84e_4_k_cu_b52aba79_231064cute1_E)
_ZN40_INTERNAL_5e10b84e_4_k_cu_b52aba79_231064cute1_E:
	.zero		1
	.type		_ZN40_INTERNAL_5e10b84e_4_k_cu_b52aba79_231064cuda3std3__45__cpo6cbeginE,@object
	.size		_ZN40_INTERNAL_5e10b84e_4_k_cu_b52aba79_231064cuda3std3__45__cpo6cbeginE,(_ZN40_INTERNAL_5e10b84e_4_k_cu_b52aba79_231064cuda3std3__48in_placeE - _ZN40_INTERNAL_5e10b84e_4_k_cu_b52aba79_231064cuda3std3__45__cpo6cbeginE)
_ZN40_INTERNAL_5e10b84e_4_k_cu_b52aba79_231064cuda3std3__45__cpo6cbeginE:
	.zero		1
	.type		_ZN40_INTERNAL_5e10b84e_4_k_cu_b52aba79_231064cuda3std3__48in_placeE,@object
	.size		_ZN40_INTERNAL_5e10b84e_4_k_cu_b52aba79_231064cuda3std3__48in_placeE,(_ZN40_INTERNAL_5e10b84e_4_k_cu_b52aba79_231064cuda3std6ranges3__45__cpo9iter_moveE - _ZN40_INTERNAL_5e10b84e_4_k_cu_b52aba79_231064cuda3std3__48in_placeE)
_ZN40_INTERNAL_5e10b84e_4_k_cu_b52aba79_231064cuda3std3__48in_placeE:
	.zero		1
	.type		_ZN40_INTERNAL_5e10b84e_4_k_cu_b52aba79_231064cuda3std6ranges3__45__cpo9iter_moveE,@object
	.size		_ZN40_INTERNAL_5e10b84e_4_k_cu_b52aba79_231064cuda3std6ranges3__45__cpo9iter_moveE,(_ZN40_INTERNAL_5e10b84e_4_k_cu_b52aba79_231064cuda3std3__45__cpo5beginE - _ZN40_INTERNAL_5e10b84e_4_k_cu_b52aba79_231064cuda3std6ranges3__45__cpo9iter_moveE)
_ZN40_INTERNAL_5e10b84e_4_k_cu_b52aba79_231064cuda3std6ranges3__45__cpo9iter_moveE:
	.zero		1
	.type		_ZN40_INTERNAL_5e10b84e_4_k_cu_b52aba79_231064cuda3std3__45__cpo5beginE,@object
	.size		_ZN40_INTERNAL_5e10b84e_4_k_cu_b52aba79_231064cuda3std3__45__cpo5beginE,(_ZN40_INTERNAL_5e10b84e_4_k_cu_b52aba79_231064cuda3std3__442_GLOBAL__N__5e10b84e_4_k_cu_b52aba79_231066ignoreE - _ZN40_INTERNAL_5e10b84e_4_k_cu_b52aba79_231064cuda3std3__45__cpo5beginE)
_ZN40_INTERNAL_5e10b84e_4_k_cu_b52aba79_231064cuda3std3__45__cpo5beginE:
	.zero		1
	.type		_ZN40_INTERNAL_5e10b84e_4_k_cu_b52aba79_231064cuda3std3__442_GLOBAL__N__5e10b84e_4_k_cu_b52aba79_231066ignoreE,@object
	.size		_ZN40_INTERNAL_5e10b84e_4_k_cu_b52aba79_231064cuda3std3__442_GLOBAL__N__5e10b84e_4_k_cu_b52aba79_231066ignoreE,(_ZN40_INTERNAL_5e10b84e_4_k_cu_b52aba79_231064cute7productE - _ZN40_INTERNAL_5e10b84e_4_k_cu_b52aba79_231064cuda3std3__442_GLOBAL__N__5e10b84e_4_k_cu_b52aba79_231066ignoreE)
_ZN40_INTERNAL_5e10b84e_4_k_cu_b52aba79_231064cuda3std3__442_GLOBAL__N__5e10b84e_4_k_cu_b52aba79_231066ignoreE:
	.zero		1
	.type		_ZN40_INTERNAL_5e10b84e_4_k_cu_b52aba79_231064cute7productE,@object
	.size		_ZN40_INTERNAL_5e10b84e_4_k_cu_b52aba79_231064cute7productE,(_ZN40_INTERNAL_5e10b84e_4_k_cu_b52aba79_231064cuda3std3__45__cpo3endE - _ZN40_INTERNAL_5e10b84e_4_k_cu_b52aba79_231064cute7productE)
_ZN40_INTERNAL_5e10b84e_4_k_cu_b52aba79_231064cute7productE:
	.zero		1
	.type		_ZN40_INTERNAL_5e10b84e_4_k_cu_b52aba79_231064cuda3std3__45__cpo3endE,@object
	.size		_ZN40_INTERNAL_5e10b84e_4_k_cu_b52aba79_231064cuda3std3__45__cpo3endE,(_ZN40_INTERNAL_5e10b84e_4_k_cu_b52aba79_231064cuda3std3__419piecewise_constructE - _ZN40_INTERNAL_5e10b84e_4_k_cu_b52aba79_231064cuda3std3__45__cpo3endE)
_ZN40_INTERNAL_5e10b84e_4_k_cu_b52aba79_231064cuda3std3__45__cpo3endE:
	.zero		1
	.type		_ZN40_INTERNAL_5e10b84e_4_k_cu_b52aba79_231064cuda3std3__419piecewise_constructE,@object
	.size		_ZN40_INTERNAL_5e10b84e_4_k_cu_b52aba79_231064cuda3std3__419piecewise_constructE,(_ZN40_INTERNAL_5e10b84e_4_k_cu_b52aba79_231064cuda3std3__45__cpo4cendE - _ZN40_INTERNAL_5e10b84e_4_k_cu_b52aba79_231064cuda3std3__419piecewise_constructE)
_ZN40_INTERNAL_5e10b84e_4_k_cu_b52aba79_231064cuda3std3__419piecewise_constructE:
	.zero		1
	.type		_ZN40_INTERNAL_5e10b84e_4_k_cu_b52aba79_231064cuda3std3__45__cpo4cendE,@object
	.size		_ZN40_INTERNAL_5e10b84e_4_k_cu_b52aba79_231064cuda3std3__45__cpo4cendE,(_ZN40_INTERNAL_5e10b84e_4_k_cu_b52aba79_231064cuda3std6ranges3__45__cpo4swapE - _ZN40_INTERNAL_5e10b84e_4_k_cu_b52aba79_231064cuda3std3__45__cpo4cendE)
_ZN40_INTERNAL_5e10b84e_4_k_cu_b52aba79_231064cuda3std3__45__cpo4cendE:
	.zero		1
	.type		_ZN40_INTERNAL_5e10b84e_4_k_cu_b52aba79_231064cuda3std6ranges3__45__cpo4swapE,@object
	.size		_ZN40_INTERNAL_5e10b84e_4_k_cu_b52aba79_231064cuda3std6ranges3__45__cpo4swapE,(.L_10 - _ZN40_INTERNAL_5e10b84e_4_k_cu_b52aba79_231064cuda3std6ranges3__45__cpo4swapE)
_ZN40_INTERNAL_5e10b84e_4_k_cu_b52aba79_231064cuda3std6ranges3__45__cpo4swapE:
	.zero		1
.L_10:


//--------------------- .nv.constant0._ZN7cutlass13device_kernelINS_4gemm6kernel13GemmUniversalIN4cute5tupleIJiiiiEEENS1_10collective13CollectiveMmaINS1_35MainloopSm100TmaUmmaWarpSpecializedILi5ELi2ELi3ENS5_IJNS4_1CILi2EEENSA_ILi1EEESC_EEEEENS5_IJNSA_ILi256EEENSA_ILi160EEENSA_ILi64EEEEEENS_10bfloat16_tENS5_IJlSC_lEEESJ_SK_NS4_8TiledMMAINS4_8MMA_AtomIJNS4_26SM100_MMA_F16BF16_2x1SM_SSISJ_SJ_fLi256ELi160ELNS4_4UMMA5MajorE0ELSP_0ELNSO_7ScaleInE0ELSQ_0EEEEEENS4_6LayoutINS5_IJSC_SC_SC_EEENS5_IJNSA_ILi0EEESV_SV_EEEEENS5_IJNS4_10UnderscoreESY_SY_EEEEENS4_18SM100_TMA_2SM_LOADENS4_14ComposedLayoutINS4_7SwizzleILi3ELi4ELi3EEENS4_18smem_ptr_flag_bitsILi16EEENST_INS5_IJNSA_ILi8EEESH_EEENS5_IJSH_SC_EEEEEEEvNS4_8identityES11_S1B_vS1C_EENS_8epilogue10collective18CollectiveEpilogueINS1E_23Sm100TmaWarpSpecializedILi2ELi1ELi160ELb1ELb0EEEJNS5_IJNSA_ILi128EEESG_SH_EEENS5_IJNST_IS1J_SC_EENST_ISG_SC_EEEEESJ_SK_SJ_SK_NS1E_6fusion15FusionCallbacksIS1I_NS1O_17LinearCombinationISJ_fSJ_fLNS_15FloatRoundStyleE2EEES1K_S1N_JEEENS4_5SM1004TMEM4LOAD26SM100_TMEM_LOAD_32dp32b32xENS4_13SM90_TMA_LOADENS12_INS13_ILi2ELi4ELi3EEES16_NST_INS5_IJS17_NSA_ILi32EEEEEENS5_IJS20_SC_EEEEEEENS4_39AutoVectorizingCopyWithAssumedAlignmentILi128EEENS4_14SM90_TMA_STOREES24_S26_S26_EEEvvEEEEvNT_6ParamsE --------------------------
	.section	.nv.constant0._ZN7cutlass13device_kernelINS_4gemm6kernel13GemmUniversalIN4cute5tupleIJiiiiEEENS1_10collective13CollectiveMmaINS1_35MainloopSm100TmaUmmaWarpSpecializedILi5ELi2ELi3ENS5_IJNS4_1CILi2EEENSA_ILi1EEESC_EEEEENS5_IJNSA_ILi256EEENSA_ILi160EEENSA_ILi64EEEEEENS_10bfloat16_tENS5_IJlSC_lEEESJ_SK_NS4_8TiledMMAINS4_8MMA_AtomIJNS4_26SM100_MMA_F16BF16_2x1SM_SSISJ_SJ_fLi256ELi160ELNS4_4UMMA5MajorE0ELSP_0ELNSO_7ScaleInE0ELSQ_0EEEEEENS4_6LayoutINS5_IJSC_SC_SC_EEENS5_IJNSA_ILi0EEESV_SV_EEEEENS5_IJNS4_10UnderscoreESY_SY_EEEEENS4_18SM100_TMA_2SM_LOADENS4_14ComposedLayoutINS4_7SwizzleILi3ELi4ELi3EEENS4_18smem_ptr_flag_bitsILi16EEENST_INS5_IJNSA_ILi8EEESH_EEENS5_IJSH_SC_EEEEEEEvNS4_8identityES11_S1B_vS1C_EENS_8epilogue10collective18CollectiveEpilogueINS1E_23Sm100TmaWarpSpecializedILi2ELi1ELi160ELb1ELb0EEEJNS5_IJNSA_ILi128EEESG_SH_EEENS5_IJNST_IS1J_SC_EENST_ISG_SC_EEEEESJ_SK_SJ_SK_NS1E_6fusion15FusionCallbacksIS1I_NS1O_17LinearCombinationISJ_fSJ_fLNS_15FloatRoundStyleE2EEES1K_S1N_JEEENS4_5SM1004TMEM4LOAD26SM100_TMEM_LOAD_32dp32b32xENS4_13SM90_TMA_LOADENS12_INS13_ILi2ELi4ELi3EEES16_NST_INS5_IJS17_NSA_ILi32EEEEEENS5_IJS20_SC_EEEEEEENS4_39AutoVectorizingCopyWithAssumedAlignmentILi128EEENS4_14SM90_TMA_STOREES24_S26_S26_EEEvvEEEEvNT_6ParamsE,"a",@progbits
	.sectionflags	@""
	.align	4
.nv.constant0._ZN7cutlass13device_kernelINS_4gemm6kernel13GemmUniversalIN4cute5tupleIJiiiiEEENS1_10collective13CollectiveMmaINS1_35MainloopSm100TmaUmmaWarpSpecializedILi5ELi2ELi3ENS5_IJNS4_1CILi2EEENSA_ILi1EEESC_EEEEENS5_IJNSA_ILi256EEENSA_ILi160EEENSA_ILi64EEEEEENS_10bfloat16_tENS5_IJlSC_lEEESJ_SK_NS4_8TiledMMAINS4_8MMA_AtomIJNS4_26SM100_MMA_F16BF16_2x1SM_SSISJ_SJ_fLi256ELi160ELNS4_4UMMA5MajorE0ELSP_0ELNSO_7ScaleInE0ELSQ_0EEEEEENS4_6LayoutINS5_IJSC_SC_SC_EEENS5_IJNSA_ILi0EEESV_SV_EEEEENS5_IJNS4_10UnderscoreESY_SY_EEEEENS4_18SM100_TMA_2SM_LOADENS4_14ComposedLayoutINS4_7SwizzleILi3ELi4ELi3EEENS4_18smem_ptr_flag_bitsILi16EEENST_INS5_IJNSA_ILi8EEESH_EEENS5_IJSH_SC_EEEEEEEvNS4_8identityES11_S1B_vS1C_EENS_8epilogue10collective18CollectiveEpilogueINS1E_23Sm100TmaWarpSpecializedILi2ELi1ELi160ELb1ELb0EEEJNS5_IJNSA_ILi128EEESG_SH_EEENS5_IJNST_IS1J_SC_EENST_ISG_SC_EEEEESJ_SK_SJ_SK_NS1E_6fusion15FusionCallbacksIS1I_NS1O_17LinearCombinationISJ_fSJ_fLNS_15FloatRoundStyleE2EEES1K_S1N_JEEENS4_5SM1004TMEM4LOAD26SM100_TMEM_LOAD_32dp32b32xENS4_13SM90_TMA_LOADENS12_INS13_ILi2ELi4ELi3EEES16_NST_INS5_IJS17_NSA_ILi32EEEEEENS5_IJS20_SC_EEEEEEENS4_39AutoVectorizingCopyWithAssumedAlignmentILi128EEENS4_14SM90_TMA_STOREES24_S26_S26_EEEvvEEEEvNT_6ParamsE:
	.zero		2944


//--------------------- SYMBOLS --------------------------

	.type		.nv.reservedSmem.offset0,@object
	.size		.nv.reservedSmem.offset0,0x4
	.type		.nv.reservedSmem.cap,@object
	.size		.nv.reservedSmem.cap,0x4
	.type		__assertfail,@function
